	.target	sm_100a

	.elftype	@"ET_EXEC"


//--------------------- .note.nv.tkinfo           --------------------------
	.section	.note.nv.tkinfo,"",@"SHT_NOTE"
	.sectionflags	@"SHF_NOTE_NV_TKINFO"
	.tkinfo
        /*0018*/ 	.word	0x00000002
        /*0030*/ 	.string	""
        /*0030*/ 	.string	"ptxas"
        /*0030*/ 	.string	"Cuda compilation tools, release 13.0, V13.0.88"
        /*0030*/ 	.string	"Build cuda_13.0.r13.0/compiler.36424714_0"
        /*0030*/ 	.string	"-arch sm_100a -m 64 "



//--------------------- .note.nv.cuinfo           --------------------------
	.section	.note.nv.cuinfo,"",@"SHT_NOTE"
	.sectionflags	@"SHF_NOTE_NV_CUINFO"
        /*0018*/ 	.short	0x0002
        /*001a*/ 	.short	0x0064
        /*001c*/ 	.short	0x0082
	.zero		2


//--------------------- .nv.info                  --------------------------
	.section	.nv.info,"",@"SHT_CUDA_INFO"
	.align	4


	//----- nvinfo : EIATTR_REGCOUNT
	.align		4
        /*0000*/ 	.byte	0x04, 0x2f
        /*0002*/ 	.short	(.L_19 - .L_18)
	.align		4
.L_18:
        /*0004*/ 	.word	index@(_ZN7cutlass13device_kernelINS_4gemm6kernel13GemmUniversalIN4cute5tupleIJiiiiEEENS1_10collective13CollectiveMmaINS1_35MainloopSm100TmaUmmaWarpSpecializedILi8ELi2ELi4ENS5_IJNS4_1CILi4EEENSA_ILi2EEENSA_ILi1EEEEEEEENS5_IJNSA_ILi128EEENSA_ILi256EEENSA_ILi64EEEEEENS_10bfloat16_tENS5_IJlSD_lEEESK_SL_NS4_8TiledMMAINS4_8MMA_AtomIJNS4_26SM100_MMA_F16BF16_2x1SM_SSISK_SK_fLi128ELi256ELNS4_4UMMA5MajorE0ELSQ_0ELNSP_7ScaleInE0ELSR_0EEEEEENS4_6LayoutINS5_IJSD_SD_SD_EEENS5_IJNSA_ILi0EEESW_SW_EEEEENS5_IJNS4_10UnderscoreESZ_SZ_EEEEENS4_28SM100_TMA_2SM_LOAD_MULTICASTENS4_14ComposedLayoutINS4_7SwizzleILi3ELi4ELi3EEENS4_18smem_ptr_flag_bitsILi16EEENSU_INS5_IJNSA_ILi8EEESI_EEENS5_IJSI_SD_EEEEEEEvNS4_8identityES12_S1C_vS1D_EENS_8epilogue10collective18CollectiveEpilogueINS1F_23Sm100TmaWarpSpecializedILi4ELi2ELi32ELb1ELb0EEEJNS5_IJSI_SH_SI_EEENS5_IJNSU_ISI_SD_EENSU_INS5_IJNSA_ILi32EEESC_EEENS5_IJSD_SG_EEEEEEEESK_SL_SK_SL_NS1F_6fusion15FusionCallbacksIS1J_NS1R_17LinearCombinationISK_fSK_fLNS_15FloatRoundStyleE2EEES1K_S1Q_JEEENS4_5SM1004TMEM4LOAD26SM100_TMEM_LOAD_32dp32b32xENS4_13SM90_TMA_LOADENS13_INS14_ILi2ELi4ELi3EEES17_NSU_INS5_IJS18_S1M_EEENS5_IJS1M_SD_EEEEEEENS4_39AutoVectorizingCopyWithAssumedAlignmentILi128EEENS4_14SM90_TMA_STOREES26_S28_S28_EEEvvEEEEvNT_6ParamsE)
        /*0008*/ 	.word	0x0000007a


	//----- nvinfo : EIATTR_FRAME_SIZE
	.align		4
.L_19:
        /*000c*/ 	.byte	0x04, 0x11
        /*000e*/ 	.short	(.L_21 - .L_20)
	.align		4
.L_20:
        /*0010*/ 	.word	index@($__internal_2_$__cuda_sm10x_tcgen05_guardrail_trap_unallocated_columns_being_dealloced)
        /*0014*/ 	.word	0x00000000


	//----- nvinfo : EIATTR_FRAME_SIZE
	.align		4
.L_21:
        /*0018*/ 	.byte	0x04, 0x11
        /*001a*/ 	.short	(.L_23 - .L_22)
	.align		4
.L_22:
        /*001c*/ 	.word	index@($__internal_1_$__cuda_sm10x_tcgen05_guardrail_trap_phase_invalid_during_alloc)
        /*0020*/ 	.word	0x00000000


	//----- nvinfo : EIATTR_FRAME_SIZE
	.align		4
.L_23:
        /*0024*/ 	.byte	0x04, 0x11
        /*0026*/ 	.short	(.L_25 - .L_24)
	.align		4
.L_24:
        /*0028*/ 	.word	index@($__internal_0_$__cuda_sm10x_tcgen05_guardrail_trap_col_being_dealloced_not_returned_by_alloc)
        /*002c*/ 	.word	0x00000000


	//----- nvinfo : EIATTR_FRAME_SIZE
	.align		4
.L_25:
        /*0030*/ 	.byte	0x04, 0x11
        /*0032*/ 	.short	(.L_27 - .L_26)
	.align		4
.L_26:
        /*0034*/ 	.word	index@(_ZN7cutlass13device_kernelINS_4gemm6kernel13GemmUniversalIN4cute5tupleIJiiiiEEENS1_10collective13CollectiveMmaINS1_35MainloopSm100TmaUmmaWarpSpecializedILi8ELi2ELi4ENS5_IJNS4_1CILi4EEENSA_ILi2EEENSA_ILi1EEEEEEEENS5_IJNSA_ILi128EEENSA_ILi256EEENSA_ILi64EEEEEENS_10bfloat16_tENS5_IJlSD_lEEESK_SL_NS4_8TiledMMAINS4_8MMA_AtomIJNS4_26SM100_MMA_F16BF16_2x1SM_SSISK_SK_fLi128ELi256ELNS4_4UMMA5MajorE0ELSQ_0ELNSP_7ScaleInE0ELSR_0EEEEEENS4_6LayoutINS5_IJSD_SD_SD_EEENS5_IJNSA_ILi0EEESW_SW_EEEEENS5_IJNS4_10UnderscoreESZ_SZ_EEEEENS4_28SM100_TMA_2SM_LOAD_MULTICASTENS4_14ComposedLayoutINS4_7SwizzleILi3ELi4ELi3EEENS4_18smem_ptr_flag_bitsILi16EEENSU_INS5_IJNSA_ILi8EEESI_EEENS5_IJSI_SD_EEEEEEEvNS4_8identityES12_S1C_vS1D_EENS_8epilogue10collective18CollectiveEpilogueINS1F_23Sm100TmaWarpSpecializedILi4ELi2ELi32ELb1ELb0EEEJNS5_IJSI_SH_SI_EEENS5_IJNSU_ISI_SD_EENSU_INS5_IJNSA_ILi32EEESC_EEENS5_IJSD_SG_EEEEEEEESK_SL_SK_SL_NS1F_6fusion15FusionCallbacksIS1J_NS1R_17LinearCombinationISK_fSK_fLNS_15FloatRoundStyleE2EEES1K_S1Q_JEEENS4_5SM1004TMEM4LOAD26SM100_TMEM_LOAD_32dp32b32xENS4_13SM90_TMA_LOADENS13_INS14_ILi2ELi4ELi3EEES17_NSU_INS5_IJS18_S1M_EEENS5_IJS1M_SD_EEEEEEENS4_39AutoVectorizingCopyWithAssumedAlignmentILi128EEENS4_14SM90_TMA_STOREES26_S28_S28_EEEvvEEEEvNT_6ParamsE)
        /*0038*/ 	.word	0x00000000


	//----- nvinfo : EIATTR_MIN_STACK_SIZE
	.align		4
.L_27:
        /*003c*/ 	.byte	0x04, 0x12
        /*003e*/ 	.short	(.L_29 - .L_28)
	.align		4
.L_28:
        /*0040*/ 	.word	index@(_ZN7cutlass13device_kernelINS_4gemm6kernel13GemmUniversalIN4cute5tupleIJiiiiEEENS1_10collective13CollectiveMmaINS1_35MainloopSm100TmaUmmaWarpSpecializedILi8ELi2ELi4ENS5_IJNS4_1CILi4EEENSA_ILi2EEENSA_ILi1EEEEEEEENS5_IJNSA_ILi128EEENSA_ILi256EEENSA_ILi64EEEEEENS_10bfloat16_tENS5_IJlSD_lEEESK_SL_NS4_8TiledMMAINS4_8MMA_AtomIJNS4_26SM100_MMA_F16BF16_2x1SM_SSISK_SK_fLi128ELi256ELNS4_4UMMA5MajorE0ELSQ_0ELNSP_7ScaleInE0ELSR_0EEEEEENS4_6LayoutINS5_IJSD_SD_SD_EEENS5_IJNSA_ILi0EEESW_SW_EEEEENS5_IJNS4_10UnderscoreESZ_SZ_EEEEENS4_28SM100_TMA_2SM_LOAD_MULTICASTENS4_14ComposedLayoutINS4_7SwizzleILi3ELi4ELi3EEENS4_18smem_ptr_flag_bitsILi16EEENSU_INS5_IJNSA_ILi8EEESI_EEENS5_IJSI_SD_EEEEEEEvNS4_8identityES12_S1C_vS1D_EENS_8epilogue10collective18CollectiveEpilogueINS1F_23Sm100TmaWarpSpecializedILi4ELi2ELi32ELb1ELb0EEEJNS5_IJSI_SH_SI_EEENS5_IJNSU_ISI_SD_EENSU_INS5_IJNSA_ILi32EEESC_EEENS5_IJSD_SG_EEEEEEEESK_SL_SK_SL_NS1F_6fusion15FusionCallbacksIS1J_NS1R_17LinearCombinationISK_fSK_fLNS_15FloatRoundStyleE2EEES1K_S1Q_JEEENS4_5SM1004TMEM4LOAD26SM100_TMEM_LOAD_32dp32b32xENS4_13SM90_TMA_LOADENS13_INS14_ILi2ELi4ELi3EEES17_NSU_INS5_IJS18_S1M_EEENS5_IJS1M_SD_EEEEEEENS4_39AutoVectorizingCopyWithAssumedAlignmentILi128EEENS4_14SM90_TMA_STOREES26_S28_S28_EEEvvEEEEvNT_6ParamsE)
        /*0044*/ 	.word	0x00000000
.L_29:


//--------------------- .nv.compat                --------------------------
	.section	.nv.compat,"",@"SHT_CUDA_COMPAT_INFO"
	.align	4
        /*0000*/ 	.byte	0x02, 0x09, 0x01, 0x00, 0x02, 0x02, 0x02, 0x00, 0x02, 0x05, 0x05, 0x00, 0x03, 0x07, 0x01, 0x01
        /*0010*/ 	.byte	0x02, 0x03, 0x01, 0x00, 0x02, 0x06, 0x01, 0x00, 0x04, 0x0b, 0x08, 0x00, 0x09, 0x00, 0x00, 0x00
        /*0020*/ 	.byte	0x00, 0x00, 0x00, 0x00


//--------------------- .nv.info._ZN7cutlass13device_kernelINS_4gemm6kernel13GemmUniversalIN4cute5tupleIJiiiiEEENS1_10collective13CollectiveMmaINS1_35MainloopSm100TmaUmmaWarpSpecializedILi8ELi2ELi4ENS5_IJNS4_1CILi4EEENSA_ILi2EEENSA_ILi1EEEEEEEENS5_IJNSA_ILi128EEENSA_ILi256EEENSA_ILi64EEEEEENS_10bfloat16_tENS5_IJlSD_lEEESK_SL_NS4_8TiledMMAINS4_8MMA_AtomIJNS4_26SM100_MMA_F16BF16_2x1SM_SSISK_SK_fLi128ELi256ELNS4_4UMMA5MajorE0ELSQ_0ELNSP_7ScaleInE0ELSR_0EEEEEENS4_6LayoutINS5_IJSD_SD_SD_EEENS5_IJNSA_ILi0EEESW_SW_EEEEENS5_IJNS4_10UnderscoreESZ_SZ_EEEEENS4_28SM100_TMA_2SM_LOAD_MULTICASTENS4_14ComposedLayoutINS4_7SwizzleILi3ELi4ELi3EEENS4_18smem_ptr_flag_bitsILi16EEENSU_INS5_IJNSA_ILi8EEESI_EEENS5_IJSI_SD_EEEEEEEvNS4_8identityES12_S1C_vS1D_EENS_8epilogue10collective18CollectiveEpilogueINS1F_23Sm100TmaWarpSpecializedILi4ELi2ELi32ELb1ELb0EEEJNS5_IJSI_SH_SI_EEENS5_IJNSU_ISI_SD_EENSU_INS5_IJNSA_ILi32EEESC_EEENS5_IJSD_SG_EEEEEEEESK_SL_SK_SL_NS1F_6fusion15FusionCallbacksIS1J_NS1R_17LinearCombinationISK_fSK_fLNS_15FloatRoundStyleE2EEES1K_S1Q_JEEENS4_5SM1004TMEM4LOAD26SM100_TMEM_LOAD_32dp32b32xENS4_13SM90_TMA_LOADENS13_INS14_ILi2ELi4ELi3EEES17_NSU_INS5_IJS18_S1M_EEENS5_IJS1M_SD_EEEEEEENS4_39AutoVectorizingCopyWithAssumedAlignmentILi128EEENS4_14SM90_TMA_STOREES26_S28_S28_EEEvvEEEEvNT_6ParamsE --------------------------
	.section	.nv.info._ZN7cutlass13device_kernelINS_4gemm6kernel13GemmUniversalIN4cute5tupleIJiiiiEEENS1_10collective13CollectiveMmaINS1_35MainloopSm100TmaUmmaWarpSpecializedILi8ELi2ELi4ENS5_IJNS4_1CILi4EEENSA_ILi2EEENSA_ILi1EEEEEEEENS5_IJNSA_ILi128EEENSA_ILi256EEENSA_ILi64EEEEEENS_10bfloat16_tENS5_IJlSD_lEEESK_SL_NS4_8TiledMMAINS4_8MMA_AtomIJNS4_26SM100_MMA_F16BF16_2x1SM_SSISK_SK_fLi128ELi256ELNS4_4UMMA5MajorE0ELSQ_0ELNSP_7ScaleInE0ELSR_0EEEEEENS4_6LayoutINS5_IJSD_SD_SD_EEENS5_IJNSA_ILi0EEESW_SW_EEEEENS5_IJNS4_10UnderscoreESZ_SZ_EEEEENS4_28SM100_TMA_2SM_LOAD_MULTICASTENS4_14ComposedLayoutINS4_7SwizzleILi3ELi4ELi3EEENS4_18smem_ptr_flag_bitsILi16EEENSU_INS5_IJNSA_ILi8EEESI_EEENS5_IJSI_SD_EEEEEEEvNS4_8identityES12_S1C_vS1D_EENS_8epilogue10collective18CollectiveEpilogueINS1F_23Sm100TmaWarpSpecializedILi4ELi2ELi32ELb1ELb0EEEJNS5_IJSI_SH_SI_EEENS5_IJNSU_ISI_SD_EENSU_INS5_IJNSA_ILi32EEESC_EEENS5_IJSD_SG_EEEEEEEESK_SL_SK_SL_NS1F_6fusion15FusionCallbacksIS1J_NS1R_17LinearCombinationISK_fSK_fLNS_15FloatRoundStyleE2EEES1K_S1Q_JEEENS4_5SM1004TMEM4LOAD26SM100_TMEM_LOAD_32dp32b32xENS4_13SM90_TMA_LOADENS13_INS14_ILi2ELi4ELi3EEES17_NSU_INS5_IJS18_S1M_EEENS5_IJS1M_SD_EEEEEEENS4_39AutoVectorizingCopyWithAssumedAlignmentILi128EEENS4_14SM90_TMA_STOREES26_S28_S28_EEEvvEEEEvNT_6ParamsE,"",@"SHT_CUDA_INFO"
	.sectionflags	@""
	.align	4


	//----- nvinfo : EIATTR_CUDA_API_VERSION
	.align		4
        /*0000*/ 	.byte	0x04, 0x37
        /*0002*/ 	.short	(.L_31 - .L_30)
.L_30:
        /*0004*/ 	.word	0x00000082


	//----- nvinfo : EIATTR_KPARAM_INFO
	.align		4
.L_31:
        /*0008*/ 	.byte	0x04, 0x17
        /*000a*/ 	.short	(.L_33 - .L_32)
.L_32:
        /*000c*/ 	.word	0x00000000
        /*0010*/ 	.short	0x0000
        /*0012*/ 	.short	0x0000
        /*0014*/ 	.byte	0x00, 0xf0, 0x01, 0x20


	//----- nvinfo : EIATTR_AT_ENTRY_FRAGMENTS
	.align		4
.L_33:
        /*0018*/ 	.byte	0x04, 0x4f
        /*001a*/ 	.short	(.L_35 - .L_34)


	//   ....[0]....
.L_34:
        /*001c*/ 	.word	0x00000007


	//----- nvinfo : EIATTR_RESERVED_SMEM_USED
	.align		4
.L_35:
        /*0020*/ 	.byte	0x01, 0x41
	.zero		2


	//----- nvinfo : EIATTR_SPARSE_MMA_MASK
	.align		4
        /*0024*/ 	.byte	0x03, 0x50
        /*0026*/ 	.short	0x0000


	//----- nvinfo : EIATTR_TCGEN05_2CTA_USED
	.align		4
        /*0028*/ 	.byte	0x01, 0x52
	.zero		2


	//----- nvinfo : EIATTR_MAXREG_COUNT
	.align		4
        /*002c*/ 	.byte	0x03, 0x1b
        /*002e*/ 	.short	0x00ff


	//----- nvinfo : EIATTR_NUM_BARRIERS
	.align		4
        /*0030*/ 	.byte	0x02, 0x4c
        /*0032*/ 	.byte	0x07
	.zero		1


	//----- nvinfo : EIATTR_EXTERNS
	.align		4
        /*0034*/ 	.byte	0x04, 0x0f
        /*0036*/ 	.short	(.L_37 - .L_36)


	//   ....[0]....
	.align		4
.L_36:
        /*0038*/ 	.word	index@(__assertfail)


	//----- nvinfo : EIATTR_MERCURY_ISA_VERSION
	.align		4
.L_37:
        /*003c*/ 	.byte	0x03, 0x5f
        /*003e*/ 	.short	0x0101


	//----- nvinfo : EIATTR_INT_WARP_WIDE_INSTR_OFFSETS
	.align		4
        /*0040*/ 	.byte	0x04, 0x31
        /*0042*/ 	.short	(.L_39 - .L_38)


	//   ....[0]....
.L_38:
        /*0044*/ 	.word	0x00000e50


	//   ....[1]....
        /*0048*/ 	.word	0x00000f10


	//   ....[2]....
        /*004c*/ 	.word	0x00004840


	//   ....[3]....
        /*0050*/ 	.word	0x00004860


	//   ....[4]....
        /*0054*/ 	.word	0x00004890


	//   ....[5]....
        /*0058*/ 	.word	0x00005410


	//   ....[6]....
        /*005c*/ 	.word	0x000054b0


	//   ....[7]....
        /*0060*/ 	.word	0x00005560


	//   ....[8]....
        /*0064*/ 	.word	0x000055d0


	//   ....[9]....
        /*0068*/ 	.word	0x00005690


	//   ....[10]....
        /*006c*/ 	.word	0x00005730


	//   ....[11]....
        /*0070*/ 	.word	0x000057a0


	//   ....[12]....
        /*0074*/ 	.word	0x00005860


	//   ....[13]....
        /*0078*/ 	.word	0x00005900


	//   ....[14]....
        /*007c*/ 	.word	0x000059a0


	//   ....[15]....
        /*0080*/ 	.word	0x00005a90


	//   ....[16]....
        /*0084*/ 	.word	0x00005b70


	//----- nvinfo : EIATTR_COOP_GROUP_MASK_REGIDS
	.align		4
.L_39:
        /*0088*/ 	.byte	0x04, 0x29
        /*008a*/ 	.short	(.L_41 - .L_40)


	//   ....[0]....
.L_40:
        /*008c*/ 	.word	0xffffffff


	//   ....[1]....
        /*0090*/ 	.word	0xffffffff


	//   ....[2]....
        /*0094*/ 	.word	0xffffffff


	//   ....[3]....
        /*0098*/ 	.word	0xffffffff


	//   ....[4]....
        /*009c*/ 	.word	0xffffffff


	//   ....[5]....
        /*00a0*/ 	.word	0xffffffff


	//   ....[6]....
        /*00a4*/ 	.word	0xffffffff


	//   ....[7]....
        /*00a8*/ 	.word	0xffffffff


	//   ....[8]....
        /*00ac*/ 	.word	0xffffffff


	//   ....[9]....
        /*00b0*/ 	.word	0xffffffff


	//   ....[10]....
        /*00b4*/ 	.word	0xffffffff


	//   ....[11]....
        /*00b8*/ 	.word	0xffffffff


	//   ....[12]....
        /*00bc*/ 	.word	0xffffffff


	//   ....[13]....
        /*00c0*/ 	.word	0xffffffff


	//----- nvinfo : EIATTR_COOP_GROUP_INSTR_OFFSETS
	.align		4
.L_41:
        /*00c4*/ 	.byte	0x04, 0x28
        /*00c6*/ 	.short	(.L_43 - .L_42)


	//   ....[0]....
.L_42:
        /*00c8*/ 	.word	0x000000b0


	//   ....[1]....
        /*00cc*/ 	.word	0x00000510


	//   ....[2]....
        /*00d0*/ 	.word	0x00000760


	//   ....[3]....
        /*00d4*/ 	.word	0x00000900


	//   ....[4]....
        /*00d8*/ 	.word	0x00000a00


	//   ....[5]....
        /*00dc*/ 	.word	0x00000b70


	//   ....[6]....
        /*00e0*/ 	.word	0x00000d10


	//   ....[7]....
        /*00e4*/ 	.word	0x00000f70


	//   ....[8]....
        /*00e8*/ 	.word	0x000024f0


	//   ....[9]....
        /*00ec*/ 	.word	0x00003620


	//   ....[10]....
        /*00f0*/ 	.word	0x00003af0


	//   ....[11]....
        /*00f4*/ 	.word	0x00003b20


	//   ....[12]....
        /*00f8*/ 	.word	0x00004740


	//   ....[13]....
        /*00fc*/ 	.word	0x00004950


	//----- nvinfo : EIATTR_VRC_CTA_INIT_COUNT
	.align		4
.L_43:
        /*0100*/ 	.byte	0x02, 0x4a
        /*0102*/ 	.byte	0x80
	.zero		1


	//----- nvinfo : EIATTR_SYSCALL_OFFSETS
	.align		4
        /*0104*/ 	.byte	0x04, 0x46
        /*0106*/ 	.short	(.L_45 - .L_44)


	//   ....[0]....
.L_44:
        /*0108*/ 	.word	0x00006740


	//   ....[1]....
        /*010c*/ 	.word	0x00006830


	//   ....[2]....
        /*0110*/ 	.word	0x00006f90


	//   ....[3]....
        /*0114*/ 	.word	0x00007c50


	//   ....[4]....
        /*0118*/ 	.word	0x000088f0


	//   ....[5]....
        /*011c*/ 	.word	0x00009580


	//----- nvinfo : EIATTR_MBARRIER_INSTR_OFFSETS
	.align		4
.L_45:
        /*0120*/ 	.byte	0x04, 0x39
        /*0122*/ 	.short	(.L_47 - .L_46)


	//   ....[0]....
.L_46:
        /*0124*/ 	.word	0x00000650
        /*0128*/ 	.word	0x000000ff
        /*012c*/ 	.word	0x00000000
        /*0130*/ 	.short	0x0100
        /*0132*/ 	.byte	0x04
	.zero		1


	//   ....[1]....
        /*0134*/ 	.word	0x00000660
        /*0138*/ 	.word	0x000000ff
        /*013c*/ 	.word	0x00000040
        /*0140*/ 	.short	0x0100
        /*0142*/ 	.byte	0x04
	.zero		1


	//   ....[2]....
        /*0144*/ 	.word	0x00000670
        /*0148*/ 	.word	0x000000ff
        /*014c*/ 	.word	0x00000008
        /*0150*/ 	.short	0x0100
        /*0152*/ 	.byte	0x04
	.zero		1


	//   ....[3]....
        /*0154*/ 	.word	0x00000680
        /*0158*/ 	.word	0x000000ff
        /*015c*/ 	.word	0x00000048
        /*0160*/ 	.short	0x0100
        /*0162*/ 	.byte	0x04
	.zero		1


	//   ....[4]....
        /*0164*/ 	.word	0x00000690
        /*0168*/ 	.word	0x000000ff
        /*016c*/ 	.word	0x00000010
        /*0170*/ 	.short	0x0100
        /*0172*/ 	.byte	0x04
	.zero		1


	//   ....[5]....
        /*0174*/ 	.word	0x000006a0
        /*0178*/ 	.word	0x000000ff
        /*017c*/ 	.word	0x00000050
        /*0180*/ 	.short	0x0100
        /*0182*/ 	.byte	0x04
	.zero		1


	//   ....[6]....
        /*0184*/ 	.word	0x000006b0
        /*0188*/ 	.word	0x000000ff
        /*018c*/ 	.word	0x00000018
        /*0190*/ 	.short	0x0100
        /*0192*/ 	.byte	0x04
	.zero		1


	//   ....[7]....
        /*0194*/ 	.word	0x000006c0
        /*0198*/ 	.word	0x000000ff
        /*019c*/ 	.word	0x00000058
        /*01a0*/ 	.short	0x0100
        /*01a2*/ 	.byte	0x04
	.zero		1


	//   ....[8]....
        /*01a4*/ 	.word	0x000006d0
        /*01a8*/ 	.word	0x000000ff
        /*01ac*/ 	.word	0x00000020
        /*01b0*/ 	.short	0x0100
        /*01b2*/ 	.byte	0x04
	.zero		1


	//   ....[9]....
        /*01b4*/ 	.word	0x000006e0
        /*01b8*/ 	.word	0x000000ff
        /*01bc*/ 	.word	0x00000060
        /*01c0*/ 	.short	0x0100
        /*01c2*/ 	.byte	0x04
	.zero		1


	//   ....[10]....
        /*01c4*/ 	.word	0x000006f0
        /*01c8*/ 	.word	0x000000ff
        /*01cc*/ 	.word	0x00000028
        /*01d0*/ 	.short	0x0100
        /*01d2*/ 	.byte	0x04
	.zero		1


	//   ....[11]....
        /*01d4*/ 	.word	0x00000700
        /*01d8*/ 	.word	0x000000ff
        /*01dc*/ 	.word	0x00000068
        /*01e0*/ 	.short	0x0100
        /*01e2*/ 	.byte	0x04
	.zero		1


	//   ....[12]....
        /*01e4*/ 	.word	0x00000710
        /*01e8*/ 	.word	0x000000ff
        /*01ec*/ 	.word	0x00000030
        /*01f0*/ 	.short	0x0100
        /*01f2*/ 	.byte	0x04
	.zero		1


	//   ....[13]....
        /*01f4*/ 	.word	0x00000720
        /*01f8*/ 	.word	0x000000ff
        /*01fc*/ 	.word	0x00000070
        /*0200*/ 	.short	0x0100
        /*0202*/ 	.byte	0x04
	.zero		1


	//   ....[14]....
        /*0204*/ 	.word	0x00000730
        /*0208*/ 	.word	0x000000ff
        /*020c*/ 	.word	0x00000038
        /*0210*/ 	.short	0x0100
        /*0212*/ 	.byte	0x04
	.zero		1


	//   ....[15]....
        /*0214*/ 	.word	0x00000740
        /*0218*/ 	.word	0x000000ff
        /*021c*/ 	.word	0x00000078
        /*0220*/ 	.short	0x0100
        /*0222*/ 	.byte	0x04
	.zero		1


	//   ....[16]....
        /*0224*/ 	.word	0x00000870
        /*0228*/ 	.word	0x000000ff
        /*022c*/ 	.word	0x00000080
        /*0230*/ 	.short	0x0100
        /*0232*/ 	.byte	0x04
	.zero		1


	//   ....[17]....
        /*0234*/ 	.word	0x00000880
        /*0238*/ 	.word	0x000000ff
        /*023c*/ 	.word	0x000000a0
        /*0240*/ 	.short	0x0100
        /*0242*/ 	.byte	0x04
	.zero		1


	//   ....[18]....
        /*0244*/ 	.word	0x00000890
        /*0248*/ 	.word	0x000000ff
        /*024c*/ 	.word	0x00000088
        /*0250*/ 	.short	0x0100
        /*0252*/ 	.byte	0x04
	.zero		1


	//   ....[19]....
        /*0254*/ 	.word	0x000008a0
        /*0258*/ 	.word	0x000000ff
        /*025c*/ 	.word	0x000000a8
        /*0260*/ 	.short	0x0100
        /*0262*/ 	.byte	0x04
	.zero		1


	//   ....[20]....
        /*0264*/ 	.word	0x000008b0
        /*0268*/ 	.word	0x000000ff
        /*026c*/ 	.word	0x00000090
        /*0270*/ 	.short	0x0100
        /*0272*/ 	.byte	0x04
	.zero		1


	//   ....[21]....
        /*0274*/ 	.word	0x000008c0
        /*0278*/ 	.word	0x000000ff
        /*027c*/ 	.word	0x000000b0
        /*0280*/ 	.short	0x0100
        /*0282*/ 	.byte	0x04
	.zero		1


	//   ....[22]....
        /*0284*/ 	.word	0x000008d0
        /*0288*/ 	.word	0x000000ff
        /*028c*/ 	.word	0x00000098
        /*0290*/ 	.short	0x0100
        /*0292*/ 	.byte	0x04
	.zero		1


	//   ....[23]....
        /*0294*/ 	.word	0x000008e0
        /*0298*/ 	.word	0x000000ff
        /*029c*/ 	.word	0x000000b8
        /*02a0*/ 	.short	0x0100
        /*02a2*/ 	.byte	0x04
	.zero		1


	//   ....[24]....
        /*02a4*/ 	.word	0x000009d0
        /*02a8*/ 	.word	0x000000ff
        /*02ac*/ 	.word	0x000000c0
        /*02b0*/ 	.short	0x0100
        /*02b2*/ 	.byte	0x06
	.zero		1


	//   ....[25]....
        /*02b4*/ 	.word	0x000009e0
        /*02b8*/ 	.word	0x000000ff
        /*02bc*/ 	.word	0x000000c8
        /*02c0*/ 	.short	0x0100
        /*02c2*/ 	.byte	0x06
	.zero		1


	//   ....[26]....
        /*02c4*/ 	.word	0x00000b20
        /*02c8*/ 	.word	0x000000ff
        /*02cc*/ 	.word	0x000000d0
        /*02d0*/ 	.short	0x0100
        /*02d2*/ 	.byte	0x06
	.zero		1


	//   ....[27]....
        /*02d4*/ 	.word	0x00000b30
        /*02d8*/ 	.word	0x000000ff
        /*02dc*/ 	.word	0x000000e0
        /*02e0*/ 	.short	0x0100
        /*02e2*/ 	.byte	0x06
	.zero		1


	//   ....[28]....
        /*02e4*/ 	.word	0x00000b40
        /*02e8*/ 	.word	0x000000ff
        /*02ec*/ 	.word	0x000000d8
        /*02f0*/ 	.short	0x0100
        /*02f2*/ 	.byte	0x06
	.zero		1


	//   ....[29]....
        /*02f4*/ 	.word	0x00000b50
        /*02f8*/ 	.word	0x000000ff
        /*02fc*/ 	.word	0x000000e8
        /*0300*/ 	.short	0x0100
        /*0302*/ 	.byte	0x06
	.zero		1


	//   ....[30]....
        /*0304*/ 	.word	0x00000c80
        /*0308*/ 	.word	0x000000ff
        /*030c*/ 	.word	0x000000f0
        /*0310*/ 	.short	0x0100
        /*0312*/ 	.byte	0x04
	.zero		1


	//   ....[31]....
        /*0314*/ 	.word	0x00000c90
        /*0318*/ 	.word	0x000000ff
        /*031c*/ 	.word	0x00000110
        /*0320*/ 	.short	0x0100
        /*0322*/ 	.byte	0x04
	.zero		1


	//   ....[32]....
        /*0324*/ 	.word	0x00000ca0
        /*0328*/ 	.word	0x000000ff
        /*032c*/ 	.word	0x000000f8
        /*0330*/ 	.short	0x0100
        /*0332*/ 	.byte	0x04
	.zero		1


	//   ....[33]....
        /*0334*/ 	.word	0x00000cb0
        /*0338*/ 	.word	0x000000ff
        /*033c*/ 	.word	0x00000118
        /*0340*/ 	.short	0x0100
        /*0342*/ 	.byte	0x04
	.zero		1


	//   ....[34]....
        /*0344*/ 	.word	0x00000cc0
        /*0348*/ 	.word	0x000000ff
        /*034c*/ 	.word	0x00000100
        /*0350*/ 	.short	0x0100
        /*0352*/ 	.byte	0x04
	.zero		1


	//   ....[35]....
        /*0354*/ 	.word	0x00000cd0
        /*0358*/ 	.word	0x000000ff
        /*035c*/ 	.word	0x00000120
        /*0360*/ 	.short	0x0100
        /*0362*/ 	.byte	0x04
	.zero		1


	//   ....[36]....
        /*0364*/ 	.word	0x00000ce0
        /*0368*/ 	.word	0x000000ff
        /*036c*/ 	.word	0x00000108
        /*0370*/ 	.short	0x0100
        /*0372*/ 	.byte	0x04
	.zero		1


	//   ....[37]....
        /*0374*/ 	.word	0x00000cf0
        /*0378*/ 	.word	0x000000ff
        /*037c*/ 	.word	0x00000128
        /*0380*/ 	.short	0x0100
        /*0382*/ 	.byte	0x04
	.zero		1


	//   ....[38]....
        /*0384*/ 	.word	0x00000df0
        /*0388*/ 	.word	0x000000ff
        /*038c*/ 	.word	0x00000130
        /*0390*/ 	.short	0x0100
        /*0392*/ 	.byte	0x04
	.zero		1


	//   ....[39]....
        /*0394*/ 	.word	0x00000e00
        /*0398*/ 	.word	0x000000ff
        /*039c*/ 	.word	0x00000140
        /*03a0*/ 	.short	0x0100
        /*03a2*/ 	.byte	0x04
	.zero		1


	//   ....[40]....
        /*03a4*/ 	.word	0x00000e10
        /*03a8*/ 	.word	0x000000ff
        /*03ac*/ 	.word	0x00000138
        /*03b0*/ 	.short	0x0100
        /*03b2*/ 	.byte	0x04
	.zero		1


	//   ....[41]....
        /*03b4*/ 	.word	0x00000e20
        /*03b8*/ 	.word	0x000000ff
        /*03bc*/ 	.word	0x00000148
        /*03c0*/ 	.short	0x0100
        /*03c2*/ 	.byte	0x04
	.zero		1


	//   ....[42]....
        /*03c4*/ 	.word	0x00000f30
        /*03c8*/ 	.word	0x000000ff
        /*03cc*/ 	.word	0x00000150
        /*03d0*/ 	.short	0x0100
        /*03d2*/ 	.byte	0x06
	.zero		1


	//   ....[43]....
        /*03d4*/ 	.word	0x00001d10
        /*03d8*/ 	.word	0x00000000
        /*03dc*/ 	.word	0x00000140
        /*03e0*/ 	.short	0x010a
        /*03e2*/ 	.byte	0xff
	.zero		1


	//   ....[44]....
        /*03e4*/ 	.word	0x00001d30
        /*03e8*/ 	.word	0x00000000
        /*03ec*/ 	.word	0x00000130
        /*03f0*/ 	.short	0x0101
        /*03f2*/ 	.byte	0xff
	.zero		1


	//   ....[45]....
        /*03f4*/ 	.word	0x00001de0
        /*03f8*/ 	.word	0x000000ff
        /*03fc*/ 	.word	0x00000040
        /*0400*/ 	.short	0x010a
        /*0402*/ 	.byte	0x04
	.zero		1


	//   ....[46]....
        /*0404*/ 	.word	0x00001eb0
        /*0408*/ 	.word	0x000000ff
        /*040c*/ 	.word	0x00000040
        /*0410*/ 	.short	0x010a
        /*0412*/ 	.byte	0x21
	.zero		1


	//   ....[47]....
        /*0414*/ 	.word	0x00002060
        /*0418*/ 	.word	0x000000ff
        /*041c*/ 	.word	0x00000040
        /*0420*/ 	.short	0x010a
        /*0422*/ 	.byte	0x05
	.zero		1


	//   ....[48]....
        /*0424*/ 	.word	0x000021a0
        /*0428*/ 	.word	0x000000ff
        /*042c*/ 	.word	0x000000c8
        /*0430*/ 	.short	0x0101
        /*0432*/ 	.byte	0x0d
	.zero		1


	//   ....[49]....
        /*0434*/ 	.word	0x000021c0
        /*0438*/ 	.word	0x000000ff
        /*043c*/ 	.word	0x00000040
        /*0440*/ 	.short	0x010a
        /*0442*/ 	.byte	0x04
	.zero		1


	//   ....[50]....
        /*0444*/ 	.word	0x00002240
        /*0448*/ 	.word	0x000000ff
        /*044c*/ 	.word	0x00000040
        /*0450*/ 	.short	0x010a
        /*0452*/ 	.byte	0x11
	.zero		1


	//   ....[51]....
        /*0454*/ 	.word	0x000023d0
        /*0458*/ 	.word	0x000000ff
        /*045c*/ 	.word	0x00000040
        /*0460*/ 	.short	0x010a
        /*0462*/ 	.byte	0x05
	.zero		1


	//   ....[52]....
        /*0464*/ 	.word	0x00002520
        /*0468*/ 	.word	0x00000003
        /*046c*/ 	.word	0x000000d0
        /*0470*/ 	.short	0x010a
        /*0472*/ 	.byte	0xff
	.zero		1


	//   ....[53]....
        /*0474*/ 	.word	0x00002670
        /*0478*/ 	.word	0x00000000
        /*047c*/ 	.word	0x00000000
        /*0480*/ 	.short	0x0101
        /*0482*/ 	.byte	0xff
	.zero		1


	//   ....[54]....
        /*0484*/ 	.word	0x00002c30
        /*0488*/ 	.word	0x000000ff
        /*048c*/ 	.word	0x00000000
        /*0490*/ 	.short	0x010a
        /*0492*/ 	.byte	0x04
	.zero		1


	//   ....[55]....
        /*0494*/ 	.word	0x00002cc0
        /*0498*/ 	.word	0x000000ff
        /*049c*/ 	.word	0x00000000
        /*04a0*/ 	.short	0x010a
        /*04a2*/ 	.byte	0x05
	.zero		1


	//   ....[56]....
        /*04a4*/ 	.word	0x00002d50
        /*04a8*/ 	.word	0x000000ff
        /*04ac*/ 	.word	0x00000000
        /*04b0*/ 	.short	0x010a
        /*04b2*/ 	.byte	0x05
	.zero		1


	//   ....[57]....
        /*04b4*/ 	.word	0x00002de0
        /*04b8*/ 	.word	0x000000ff
        /*04bc*/ 	.word	0x00000000
        /*04c0*/ 	.short	0x010a
        /*04c2*/ 	.byte	0x05
	.zero		1


	//   ....[58]....
        /*04c4*/ 	.word	0x00002e70
        /*04c8*/ 	.word	0x000000ff
        /*04cc*/ 	.word	0x00000000
        /*04d0*/ 	.short	0x010a
        /*04d2*/ 	.byte	0x05
	.zero		1


	//   ....[59]....
        /*04d4*/ 	.word	0x00002f00
        /*04d8*/ 	.word	0x000000ff
        /*04dc*/ 	.word	0x00000000
        /*04e0*/ 	.short	0x010a
        /*04e2*/ 	.byte	0x05
	.zero		1


	//   ....[60]....
        /*04e4*/ 	.word	0x00002f90
        /*04e8*/ 	.word	0x000000ff
        /*04ec*/ 	.word	0x00000000
        /*04f0*/ 	.short	0x010a
        /*04f2*/ 	.byte	0x05
	.zero		1


	//   ....[61]....
        /*04f4*/ 	.word	0x00003030
        /*04f8*/ 	.word	0x00000000
        /*04fc*/ 	.word	0x00000000
        /*0500*/ 	.short	0x010a
        /*0502*/ 	.byte	0xff
	.zero		1


	//   ....[62]....
        /*0504*/ 	.word	0x00003170
        /*0508*/ 	.word	0x00000002
        /*050c*/ 	.word	0x00000130
        /*0510*/ 	.short	0x010a
        /*0512*/ 	.byte	0xff
	.zero		1


	//   ....[63]....
        /*0514*/ 	.word	0x000031d0
        /*0518*/ 	.word	0x00000004
        /*051c*/ 	.word	0x00000000
        /*0520*/ 	.short	0x0101
        /*0522*/ 	.byte	0xff
	.zero		1


	//   ....[64]....
        /*0524*/ 	.word	0x000031f0
        /*0528*/ 	.word	0x000000ff
        /*052c*/ 	.word	0x000000e0
        /*0530*/ 	.short	0x010a
        /*0532*/ 	.byte	0x04
	.zero		1


	//   ....[65]....
        /*0534*/ 	.word	0x00003310
        /*0538*/ 	.word	0x00000002
        /*053c*/ 	.word	0x000000d0
        /*0540*/ 	.short	0x010a
        /*0542*/ 	.byte	0xff
	.zero		1


	//   ....[66]....
        /*0544*/ 	.word	0x00003420
        /*0548*/ 	.word	0x00000002
        /*054c*/ 	.word	0x00000000
        /*0550*/ 	.short	0x0101
        /*0552*/ 	.byte	0xff
	.zero		1


	//   ....[67]....
        /*0554*/ 	.word	0x000034b0
        /*0558*/ 	.word	0x000000ff
        /*055c*/ 	.word	0x000000e0
        /*0560*/ 	.short	0x0106
        /*0562*/ 	.byte	0x04
	.zero		1


	//   ....[68]....
        /*0564*/ 	.word	0x000034d0
        /*0568*/ 	.word	0x000000ff
        /*056c*/ 	.word	0x000000e0
        /*0570*/ 	.short	0x010a
        /*0572*/ 	.byte	0x04
	.zero		1


	//   ....[69]....
        /*0574*/ 	.word	0x00003560
        /*0578*/ 	.word	0x000000ff
        /*057c*/ 	.word	0x000000e0
        /*0580*/ 	.short	0x0106
        /*0582*/ 	.byte	0x07
	.zero		1


	//   ....[70]....
        /*0584*/ 	.word	0x000035a0
        /*0588*/ 	.word	0x00000000
        /*058c*/ 	.word	0x000000e0
        /*0590*/ 	.short	0x010a
        /*0592*/ 	.byte	0xff
	.zero		1


	//   ....[71]....
        /*0594*/ 	.word	0x000037f0
        /*0598*/ 	.word	0x000000ff
        /*059c*/ 	.word	0x00000008
        /*05a0*/ 	.short	0x010a
        /*05a2*/ 	.byte	0x05
	.zero		1


	//   ....[72]....
        /*05a4*/ 	.word	0x00003810
        /*05a8*/ 	.word	0x000000ff
        /*05ac*/ 	.word	0x00000008
        /*05b0*/ 	.short	0x010a
        /*05b2*/ 	.byte	0x05
	.zero		1


	//   ....[73]....
        /*05b4*/ 	.word	0x000039a0
        /*05b8*/ 	.word	0x000000ff
        /*05bc*/ 	.word	0x00000008
        /*05c0*/ 	.short	0x010a
        /*05c2*/ 	.byte	0x05
	.zero		1


	//   ....[74]....
        /*05c4*/ 	.word	0x000039c0
        /*05c8*/ 	.word	0x000000ff
        /*05cc*/ 	.word	0x00000008
        /*05d0*/ 	.short	0x010a
        /*05d2*/ 	.byte	0x05
	.zero		1


	//   ....[75]....
        /*05d4*/ 	.word	0x00003a80
        /*05d8*/ 	.word	0x000000ff
        /*05dc*/ 	.word	0x00000000
        /*05e0*/ 	.short	0x0101
        /*05e2*/ 	.byte	0x04
	.zero		1


	//   ....[76]....
        /*05e4*/ 	.word	0x00003dc0
        /*05e8*/ 	.word	0x00000000
        /*05ec*/ 	.word	0x000000d0
        /*05f0*/ 	.short	0x010a
        /*05f2*/ 	.byte	0xff
	.zero		1


	//   ....[77]....
        /*05f4*/ 	.word	0x00003e80
        /*05f8*/ 	.word	0x00000000
        /*05fc*/ 	.word	0x00000000
        /*0600*/ 	.short	0x0101
        /*0602*/ 	.byte	0xff
	.zero		1


	//   ....[78]....
        /*0604*/ 	.word	0x00003f40
        /*0608*/ 	.word	0x000000ff
        /*060c*/ 	.word	0x00000000
        /*0610*/ 	.short	0x010a
        /*0612*/ 	.byte	0x04
	.zero		1


	//   ....[79]....
        /*0614*/ 	.word	0x00003f50
        /*0618*/ 	.word	0x000000ff
        /*061c*/ 	.word	0x00000110
        /*0620*/ 	.short	0x010a
        /*0622*/ 	.byte	0x1f
	.zero		1


	//   ....[80]....
        /*0624*/ 	.word	0x00004000
        /*0628*/ 	.word	0x000000ff
        /*062c*/ 	.word	0x00000000
        /*0630*/ 	.short	0x010a
        /*0632*/ 	.byte	0x05
	.zero		1


	//   ....[81]....
        /*0634*/ 	.word	0x00004130
        /*0638*/ 	.word	0x000000ff
        /*063c*/ 	.word	0x00000000
        /*0640*/ 	.short	0x010a
        /*0642*/ 	.byte	0x04
	.zero		1


	//   ....[82]....
        /*0644*/ 	.word	0x00004430
        /*0648*/ 	.word	0x000000ff
        /*064c*/ 	.word	0x00000000
        /*0650*/ 	.short	0x010a
        /*0652*/ 	.byte	0x04
	.zero		1


	//   ....[83]....
        /*0654*/ 	.word	0x000044c0
        /*0658*/ 	.word	0x000000ff
        /*065c*/ 	.word	0x00000000
        /*0660*/ 	.short	0x010a
        /*0662*/ 	.byte	0x05
	.zero		1


	//   ....[84]....
        /*0664*/ 	.word	0x00004550
        /*0668*/ 	.word	0x000000ff
        /*066c*/ 	.word	0x00000000
        /*0670*/ 	.short	0x010a
        /*0672*/ 	.byte	0x05
	.zero		1


	//   ....[85]....
        /*0674*/ 	.word	0x000045f0
        /*0678*/ 	.word	0x00000000
        /*067c*/ 	.word	0x00000000
        /*0680*/ 	.short	0x010a
        /*0682*/ 	.byte	0xff
	.zero		1


	//   ....[86]....
        /*0684*/ 	.word	0x00004630
        /*0688*/ 	.word	0x00000000
        /*068c*/ 	.word	0x00000000
        /*0690*/ 	.short	0x010a
        /*0692*/ 	.byte	0xff
	.zero		1


	//   ....[87]....
        /*0694*/ 	.word	0x000046a0
        /*0698*/ 	.word	0x000000ff
        /*069c*/ 	.word	0x00000000
        /*06a0*/ 	.short	0x0101
        /*06a2*/ 	.byte	0x04
	.zero		1


	//   ....[88]....
        /*06a4*/ 	.word	0x000046e0
        /*06a8*/ 	.word	0x000000ff
        /*06ac*/ 	.word	0x00000150
        /*06b0*/ 	.short	0x010a
        /*06b2*/ 	.byte	0x1a
	.zero		1


	//   ....[89]....
        /*06b4*/ 	.word	0x00004730
        /*06b8*/ 	.word	0x000000ff
        /*06bc*/ 	.word	0x00000000
        /*06c0*/ 	.short	0x0101
        /*06c2*/ 	.byte	0x04
	.zero		1


	//   ....[90]....
        /*06c4*/ 	.word	0x00004c10
        /*06c8*/ 	.word	0x0000000c
        /*06cc*/ 	.word	0x000000d0
        /*06d0*/ 	.short	0x010a
        /*06d2*/ 	.byte	0xff
	.zero		1


	//   ....[91]....
        /*06d4*/ 	.word	0x00004d80
        /*06d8*/ 	.word	0x00000000
        /*06dc*/ 	.word	0x00000000
        /*06e0*/ 	.short	0x0101
        /*06e2*/ 	.byte	0xff
	.zero		1


	//   ....[92]....
        /*06e4*/ 	.word	0x00005210
        /*06e8*/ 	.word	0x000000ff
        /*06ec*/ 	.word	0x000000c8
        /*06f0*/ 	.short	0x010a
        /*06f2*/ 	.byte	0x15
	.zero		1


	//   ....[93]....
        /*06f4*/ 	.word	0x00005390
        /*06f8*/ 	.word	0x000000ff
        /*06fc*/ 	.word	0x000000a0
        /*0700*/ 	.short	0x010a
        /*0702*/ 	.byte	0x15
	.zero		1


	//   ....[94]....
        /*0704*/ 	.word	0x00005580
        /*0708*/ 	.word	0x000000ff
        /*070c*/ 	.word	0x00000080
        /*0710*/ 	.short	0x010b
        /*0712*/ 	.byte	0x15
	.zero		1


	//   ....[95]....
        /*0714*/ 	.word	0x00005590
        /*0718*/ 	.word	0x000000ff
        /*071c*/ 	.word	0x00000000
        /*0720*/ 	.short	0x0101
        /*0722*/ 	.byte	0x2e
	.zero		1


	//   ....[96]....
        /*0724*/ 	.word	0x000055a0
        /*0728*/ 	.word	0x000000ff
        /*072c*/ 	.word	0x000000a8
        /*0730*/ 	.short	0x010a
        /*0732*/ 	.byte	0x15
	.zero		1


	//   ....[97]....
        /*0734*/ 	.word	0x00005750
        /*0738*/ 	.word	0x000000ff
        /*073c*/ 	.word	0x00000088
        /*0740*/ 	.short	0x010b
        /*0742*/ 	.byte	0x15
	.zero		1


	//   ....[98]....
        /*0744*/ 	.word	0x00005760
        /*0748*/ 	.word	0x000000ff
        /*074c*/ 	.word	0x00000000
        /*0750*/ 	.short	0x0101
        /*0752*/ 	.byte	0x27
	.zero		1


	//   ....[99]....
        /*0754*/ 	.word	0x00005770
        /*0758*/ 	.word	0x000000ff
        /*075c*/ 	.word	0x000000b0
        /*0760*/ 	.short	0x010a
        /*0762*/ 	.byte	0x15
	.zero		1


	//   ....[100]....
        /*0764*/ 	.word	0x00005920
        /*0768*/ 	.word	0x000000ff
        /*076c*/ 	.word	0x00000090
        /*0770*/ 	.short	0x010b
        /*0772*/ 	.byte	0x15
	.zero		1


	//   ....[101]....
        /*0774*/ 	.word	0x00005930
        /*0778*/ 	.word	0x000000ff
        /*077c*/ 	.word	0x00000000
        /*0780*/ 	.short	0x0101
        /*0782*/ 	.byte	0x26
	.zero		1


	//   ....[102]....
        /*0784*/ 	.word	0x00005940
        /*0788*/ 	.word	0x000000ff
        /*078c*/ 	.word	0x000000b8
        /*0790*/ 	.short	0x010a
        /*0792*/ 	.byte	0x15
	.zero		1


	//   ....[103]....
        /*0794*/ 	.word	0x00005b90
        /*0798*/ 	.word	0x000000ff
        /*079c*/ 	.word	0x00000098
        /*07a0*/ 	.short	0x010b
        /*07a2*/ 	.byte	0x15
	.zero		1


	//   ....[104]....
        /*07a4*/ 	.word	0x00005ba0
        /*07a8*/ 	.word	0x000000ff
        /*07ac*/ 	.word	0x00000000
        /*07b0*/ 	.short	0x0101
        /*07b2*/ 	.byte	0x25
	.zero		1


	//   ....[105]....
        /*07b4*/ 	.word	0x00005be0
        /*07b8*/ 	.word	0x000000ff
        /*07bc*/ 	.word	0x000000a0
        /*07c0*/ 	.short	0x010a
        /*07c2*/ 	.byte	0x15
	.zero		1


	//   ....[106]....
        /*07c4*/ 	.word	0x00005c00
        /*07c8*/ 	.word	0x000000ff
        /*07cc*/ 	.word	0x000000a8
        /*07d0*/ 	.short	0x010a
        /*07d2*/ 	.byte	0x15
	.zero		1


	//   ....[107]....
        /*07d4*/ 	.word	0x00005c20
        /*07d8*/ 	.word	0x000000ff
        /*07dc*/ 	.word	0x000000b0
        /*07e0*/ 	.short	0x010a
        /*07e2*/ 	.byte	0x15
	.zero		1


	//   ....[108]....
        /*07e4*/ 	.word	0x00005c60
        /*07e8*/ 	.word	0x00000000
        /*07ec*/ 	.word	0x000000b8
        /*07f0*/ 	.short	0x010a
        /*07f2*/ 	.byte	0xff
	.zero		1


	//   ....[109]....
        /*07f4*/ 	.word	0x00005fd0
        /*07f8*/ 	.word	0x00000003
        /*07fc*/ 	.word	0x000000d0
        /*0800*/ 	.short	0x010a
        /*0802*/ 	.byte	0xff
	.zero		1


	//   ....[110]....
        /*0804*/ 	.word	0x00006150
        /*0808*/ 	.word	0x00000000
        /*080c*/ 	.word	0x00000000
        /*0810*/ 	.short	0x0101
        /*0812*/ 	.byte	0xff
	.zero		1


	//   ....[111]....
        /*0814*/ 	.word	0x00006c70
        /*0818*/ 	.word	0x000000ff
        /*081c*/ 	.word	0x00000080
        /*0820*/ 	.short	0x010a
        /*0822*/ 	.byte	0x2b
	.zero		1


	//   ....[112]....
        /*0824*/ 	.word	0x00006c90
        /*0828*/ 	.word	0x00000065
        /*082c*/ 	.word	0x000000f0
        /*0830*/ 	.short	0x010a
        /*0832*/ 	.byte	0xff
	.zero		1


	//   ....[113]....
        /*0834*/ 	.word	0x00006d80
        /*0838*/ 	.word	0x000000ff
        /*083c*/ 	.word	0x00000080
        /*0840*/ 	.short	0x010a
        /*0842*/ 	.byte	0x2b
	.zero		1


	//   ....[114]....
        /*0844*/ 	.word	0x00006e70
        /*0848*/ 	.word	0x00000065
        /*084c*/ 	.word	0x000000f0
        /*0850*/ 	.short	0x010a
        /*0852*/ 	.byte	0xff
	.zero		1


	//   ....[115]....
        /*0854*/ 	.word	0x00007980
        /*0858*/ 	.word	0x00000000
        /*085c*/ 	.word	0x00000000
        /*0860*/ 	.short	0x0101
        /*0862*/ 	.byte	0xff
	.zero		1


	//   ....[116]....
        /*0864*/ 	.word	0x00007990
        /*0868*/ 	.word	0x00000003
        /*086c*/ 	.word	0x00000080
        /*0870*/ 	.short	0x010a
        /*0872*/ 	.byte	0xff
	.zero		1


	//   ....[117]....
        /*0874*/ 	.word	0x00007a70
        /*0878*/ 	.word	0x00000003
        /*087c*/ 	.word	0x00000080
        /*0880*/ 	.short	0x010a
        /*0882*/ 	.byte	0xff
	.zero		1


	//   ....[118]....
        /*0884*/ 	.word	0x00008620
        /*0888*/ 	.word	0x0000003d
        /*088c*/ 	.word	0x00000000
        /*0890*/ 	.short	0x0101
        /*0892*/ 	.byte	0xff
	.zero		1


	//   ....[119]....
        /*0894*/ 	.word	0x00008640
        /*0898*/ 	.word	0x0000003e
        /*089c*/ 	.word	0x00000080
        /*08a0*/ 	.short	0x010a
        /*08a2*/ 	.byte	0xff
	.zero		1


	//   ....[120]....
        /*08a4*/ 	.word	0x00008710
        /*08a8*/ 	.word	0x0000003e
        /*08ac*/ 	.word	0x00000080
        /*08b0*/ 	.short	0x010a
        /*08b2*/ 	.byte	0xff
	.zero		1


	//   ....[121]....
        /*08b4*/ 	.word	0x000092b0
        /*08b8*/ 	.word	0x0000003d
        /*08bc*/ 	.word	0x00000000
        /*08c0*/ 	.short	0x0101
        /*08c2*/ 	.byte	0xff
	.zero		1


	//   ....[122]....
        /*08c4*/ 	.word	0x000092d0
        /*08c8*/ 	.word	0x0000003e
        /*08cc*/ 	.word	0x00000080
        /*08d0*/ 	.short	0x010a
        /*08d2*/ 	.byte	0xff
	.zero		1


	//   ....[123]....
        /*08d4*/ 	.word	0x000093a0
        /*08d8*/ 	.word	0x0000003e
        /*08dc*/ 	.word	0x00000080
        /*08e0*/ 	.short	0x010a
        /*08e2*/ 	.byte	0xff
	.zero		1


	//   ....[124]....
        /*08e4*/ 	.word	0x00009790
        /*08e8*/ 	.word	0x00000065
        /*08ec*/ 	.word	0x00000000
        /*08f0*/ 	.short	0x0101
        /*08f2*/ 	.byte	0xff
	.zero		1


	//   ....[125]....
        /*08f4*/ 	.word	0x00009f90
        /*08f8*/ 	.word	0x00000003
        /*08fc*/ 	.word	0x00000000
        /*0900*/ 	.short	0x0101
        /*0902*/ 	.byte	0xff
	.zero		1


	//   ....[126]....
        /*0904*/ 	.word	0x0000a250
        /*0908*/ 	.word	0x000000ff
        /*090c*/ 	.word	0x00000000
        /*0910*/ 	.short	0x0101
        /*0912*/ 	.byte	0x06
	.zero		1


	//   ....[127]....
        /*0914*/ 	.word	0x0000a270
        /*0918*/ 	.word	0x00000000
        /*091c*/ 	.word	0x00000140
        /*0920*/ 	.short	0x010a
        /*0922*/ 	.byte	0xff
	.zero		1


	//   ....[128]....
        /*0924*/ 	.word	0x0000a2d0
        /*0928*/ 	.word	0x00000000
        /*092c*/ 	.word	0x00000040
        /*0930*/ 	.short	0x010a
        /*0932*/ 	.byte	0xff
	.zero		1


	//   ....[129]....
        /*0934*/ 	.word	0x0000a330
        /*0938*/ 	.word	0x00000000
        /*093c*/ 	.word	0x00000040
        /*0940*/ 	.short	0x010a
        /*0942*/ 	.byte	0xff
	.zero		1


	//   ....[130]....
        /*0944*/ 	.word	0x0000a380
        /*0948*/ 	.word	0x00000003
        /*094c*/ 	.word	0x000000d0
        /*0950*/ 	.short	0x010a
        /*0952*/ 	.byte	0xff
	.zero		1


	//   ....[131]....
        /*0954*/ 	.word	0x0000a3e0
        /*0958*/ 	.word	0x00000000
        /*095c*/ 	.word	0x00000000
        /*0960*/ 	.short	0x010a
        /*0962*/ 	.byte	0xff
	.zero		1


	//   ....[132]....
        /*0964*/ 	.word	0x0000a440
        /*0968*/ 	.word	0x00000000
        /*096c*/ 	.word	0x00000000
        /*0970*/ 	.short	0x010a
        /*0972*/ 	.byte	0xff
	.zero		1


	//   ....[133]....
        /*0974*/ 	.word	0x0000a4a0
        /*0978*/ 	.word	0x00000000
        /*097c*/ 	.word	0x00000000
        /*0980*/ 	.short	0x010a
        /*0982*/ 	.byte	0xff
	.zero		1


	//   ....[134]....
        /*0984*/ 	.word	0x0000a500
        /*0988*/ 	.word	0x00000000
        /*098c*/ 	.word	0x00000000
        /*0990*/ 	.short	0x010a
        /*0992*/ 	.byte	0xff
	.zero		1


	//   ....[135]....
        /*0994*/ 	.word	0x0000a560
        /*0998*/ 	.word	0x00000000
        /*099c*/ 	.word	0x00000000
        /*09a0*/ 	.short	0x010a
        /*09a2*/ 	.byte	0xff
	.zero		1


	//   ....[136]....
        /*09a4*/ 	.word	0x0000a5c0
        /*09a8*/ 	.word	0x00000000
        /*09ac*/ 	.word	0x00000000
        /*09b0*/ 	.short	0x010a
        /*09b2*/ 	.byte	0xff
	.zero		1


	//   ....[137]....
        /*09b4*/ 	.word	0x0000a620
        /*09b8*/ 	.word	0x00000000
        /*09bc*/ 	.word	0x00000000
        /*09c0*/ 	.short	0x010a
        /*09c2*/ 	.byte	0xff
	.zero		1


	//   ....[138]....
        /*09c4*/ 	.word	0x0000a670
        /*09c8*/ 	.word	0x00000002
        /*09cc*/ 	.word	0x00000130
        /*09d0*/ 	.short	0x010a
        /*09d2*/ 	.byte	0xff
	.zero		1


	//   ....[139]....
        /*09d4*/ 	.word	0x0000a6d0
        /*09d8*/ 	.word	0x00000002
        /*09dc*/ 	.word	0x000000e0
        /*09e0*/ 	.short	0x010a
        /*09e2*/ 	.byte	0xff
	.zero		1


	//   ....[140]....
        /*09e4*/ 	.word	0x0000a720
        /*09e8*/ 	.word	0x00000002
        /*09ec*/ 	.word	0x000000d0
        /*09f0*/ 	.short	0x010a
        /*09f2*/ 	.byte	0xff
	.zero		1


	//   ....[141]....
        /*09f4*/ 	.word	0x0000a780
        /*09f8*/ 	.word	0x00000000
        /*09fc*/ 	.word	0x000000e0
        /*0a00*/ 	.short	0x010a
        /*0a02*/ 	.byte	0xff
	.zero		1


	//   ....[142]....
        /*0a04*/ 	.word	0x0000a7e0
        /*0a08*/ 	.word	0x00000000
        /*0a0c*/ 	.word	0x00000008
        /*0a10*/ 	.short	0x010a
        /*0a12*/ 	.byte	0xff
	.zero		1


	//   ....[143]....
        /*0a14*/ 	.word	0x0000a8d0
        /*0a18*/ 	.word	0x00000000
        /*0a1c*/ 	.word	0x00000008
        /*0a20*/ 	.short	0x010a
        /*0a22*/ 	.byte	0xff
	.zero		1


	//   ....[144]....
        /*0a24*/ 	.word	0x0000a920
        /*0a28*/ 	.word	0x00000000
        /*0a2c*/ 	.word	0x000000d0
        /*0a30*/ 	.short	0x010a
        /*0a32*/ 	.byte	0xff
	.zero		1


	//   ....[145]....
        /*0a34*/ 	.word	0x0000a980
        /*0a38*/ 	.word	0x00000000
        /*0a3c*/ 	.word	0x00000110
        /*0a40*/ 	.short	0x010a
        /*0a42*/ 	.byte	0xff
	.zero		1


	//   ....[146]....
        /*0a44*/ 	.word	0x0000a9e0
        /*0a48*/ 	.word	0x00000000
        /*0a4c*/ 	.word	0x00000000
        /*0a50*/ 	.short	0x010a
        /*0a52*/ 	.byte	0xff
	.zero		1


	//   ....[147]....
        /*0a54*/ 	.word	0x0000aa40
        /*0a58*/ 	.word	0x00000000
        /*0a5c*/ 	.word	0x00000000
        /*0a60*/ 	.short	0x010a
        /*0a62*/ 	.byte	0xff
	.zero		1


	//   ....[148]....
        /*0a64*/ 	.word	0x0000aaa0
        /*0a68*/ 	.word	0x00000000
        /*0a6c*/ 	.word	0x00000000
        /*0a70*/ 	.short	0x010a
        /*0a72*/ 	.byte	0xff
	.zero		1


	//   ....[149]....
        /*0a74*/ 	.word	0x0000ab00
        /*0a78*/ 	.word	0x00000000
        /*0a7c*/ 	.word	0x00000000
        /*0a80*/ 	.short	0x010a
        /*0a82*/ 	.byte	0xff
	.zero		1


	//   ....[150]....
        /*0a84*/ 	.word	0x0000ab60
        /*0a88*/ 	.word	0x00000000
        /*0a8c*/ 	.word	0x00000150
        /*0a90*/ 	.short	0x010a
        /*0a92*/ 	.byte	0xff
	.zero		1


	//   ....[151]....
        /*0a94*/ 	.word	0x0000abb0
        /*0a98*/ 	.word	0x0000000c
        /*0a9c*/ 	.word	0x000000d0
        /*0aa0*/ 	.short	0x010a
        /*0aa2*/ 	.byte	0xff
	.zero		1


	//   ....[152]....
        /*0aa4*/ 	.word	0x0000ac10
        /*0aa8*/ 	.word	0x00000000
        /*0aac*/ 	.word	0x000000c8
        /*0ab0*/ 	.short	0x010a
        /*0ab2*/ 	.byte	0xff
	.zero		1


	//   ....[153]....
        /*0ab4*/ 	.word	0x0000ac70
        /*0ab8*/ 	.word	0x00000000
        /*0abc*/ 	.word	0x000000a0
        /*0ac0*/ 	.short	0x010a
        /*0ac2*/ 	.byte	0xff
	.zero		1


	//   ....[154]....
        /*0ac4*/ 	.word	0x0000acd0
        /*0ac8*/ 	.word	0x00000000
        /*0acc*/ 	.word	0x000000a8
        /*0ad0*/ 	.short	0x010a
        /*0ad2*/ 	.byte	0xff
	.zero		1


	//   ....[155]....
        /*0ad4*/ 	.word	0x0000ad30
        /*0ad8*/ 	.word	0x00000000
        /*0adc*/ 	.word	0x000000b0
        /*0ae0*/ 	.short	0x010a
        /*0ae2*/ 	.byte	0xff
	.zero		1


	//   ....[156]....
        /*0ae4*/ 	.word	0x0000ad90
        /*0ae8*/ 	.word	0x00000000
        /*0aec*/ 	.word	0x000000b8
        /*0af0*/ 	.short	0x010a
        /*0af2*/ 	.byte	0xff
	.zero		1


	//   ....[157]....
        /*0af4*/ 	.word	0x0000adf0
        /*0af8*/ 	.word	0x00000000
        /*0afc*/ 	.word	0x000000a0
        /*0b00*/ 	.short	0x010a
        /*0b02*/ 	.byte	0xff
	.zero		1


	//   ....[158]....
        /*0b04*/ 	.word	0x0000ae50
        /*0b08*/ 	.word	0x00000000
        /*0b0c*/ 	.word	0x000000a8
        /*0b10*/ 	.short	0x010a
        /*0b12*/ 	.byte	0xff
	.zero		1


	//   ....[159]....
        /*0b14*/ 	.word	0x0000aeb0
        /*0b18*/ 	.word	0x00000000
        /*0b1c*/ 	.word	0x000000b0
        /*0b20*/ 	.short	0x010a
        /*0b22*/ 	.byte	0xff
	.zero		1


	//   ....[160]....
        /*0b24*/ 	.word	0x0000af00
        /*0b28*/ 	.word	0x00000003
        /*0b2c*/ 	.word	0x000000d0
        /*0b30*/ 	.short	0x010a
        /*0b32*/ 	.byte	0xff
	.zero		1


	//   ....[161]....
        /*0b34*/ 	.word	0x0000af60
        /*0b38*/ 	.word	0x00000002
        /*0b3c*/ 	.word	0x00000080
        /*0b40*/ 	.short	0x010a
        /*0b42*/ 	.byte	0xff
	.zero		1


	//   ....[162]....
        /*0b44*/ 	.word	0x0000afb0
        /*0b48*/ 	.word	0x00000065
        /*0b4c*/ 	.word	0x000000f0
        /*0b50*/ 	.short	0x010a
        /*0b52*/ 	.byte	0xff
	.zero		1


	//   ....[163]....
        /*0b54*/ 	.word	0x0000b000
        /*0b58*/ 	.word	0x00000003
        /*0b5c*/ 	.word	0x00000080
        /*0b60*/ 	.short	0x010a
        /*0b62*/ 	.byte	0xff
	.zero		1


	//   ....[164]....
        /*0b64*/ 	.word	0x0000b050
        /*0b68*/ 	.word	0x0000003e
        /*0b6c*/ 	.word	0x00000080
        /*0b70*/ 	.short	0x010a
        /*0b72*/ 	.byte	0xff
	.zero		1


	//   ....[165]....
        /*0b74*/ 	.word	0x0000b0a0
        /*0b78*/ 	.word	0x0000003e
        /*0b7c*/ 	.word	0x00000080
        /*0b80*/ 	.short	0x010a
        /*0b82*/ 	.byte	0xff
	.zero		1


	//----- nvinfo : EIATTR_NUM_MBARRIERS
	.align		4
.L_47:
        /*0b84*/ 	.byte	0x03, 0x38
        /*0b86*/ 	.short	0x002b


	//----- nvinfo : EIATTR_EXIT_INSTR_OFFSETS
	.align		4
        /*0b88*/ 	.byte	0x04, 0x1c
        /*0b8a*/ 	.short	(.L_49 - .L_48)


	//   ....[0]....
.L_48:
        /*0b8c*/ 	.word	0x00003060


	//   ....[1]....
        /*0b90*/ 	.word	0x00003570


	//   ....[2]....
        /*0b94*/ 	.word	0x000035d0


	//   ....[3]....
        /*0b98*/ 	.word	0x00004960


	//   ....[4]....
        /*0b9c*/ 	.word	0x00005c90


	//   ....[5]....
        /*0ba0*/ 	.word	0x00005cd0


	//   ....[6]....
        /*0ba4*/ 	.word	0x0000a140


	//   ....[7]....
        /*0ba8*/ 	.word	0x0000a1b0


	//   ....[8]....
        /*0bac*/ 	.word	0x0000a1e0


	//   ....[9]....
        /*0bb0*/ 	.word	0x0000a260


	//----- nvinfo : EIATTR_MAX_THREADS
	.align		4
.L_49:
        /*0bb4*/ 	.byte	0x04, 0x05
        /*0bb6*/ 	.short	(.L_51 - .L_50)
.L_50:
        /*0bb8*/ 	.word	0x00000100
        /*0bbc*/ 	.word	0x00000001
        /*0bc0*/ 	.word	0x00000001


	//----- nvinfo : EIATTR_CRS_STACK_SIZE
	.align		4
.L_51:
        /*0bc4*/ 	.byte	0x04, 0x1e
        /*0bc6*/ 	.short	(.L_53 - .L_52)
.L_52:
        /*0bc8*/ 	.word	0x00000000


	//----- nvinfo : EIATTR_CBANK_PARAM_SIZE
	.align		4
.L_53:
        /*0bcc*/ 	.byte	0x03, 0x19
        /*0bce*/ 	.short	0x0800


	//----- nvinfo : EIATTR_PARAM_CBANK
	.align		4
        /*0bd0*/ 	.byte	0x04, 0x0a
        /*0bd2*/ 	.short	(.L_55 - .L_54)
	.align		4
.L_54:
        /*0bd4*/ 	.word	index@(.nv.constant0._ZN7cutlass13device_kernelINS_4gemm6kernel13GemmUniversalIN4cute5tupleIJiiiiEEENS1_10collective13CollectiveMmaINS1_35MainloopSm100TmaUmmaWarpSpecializedILi8ELi2ELi4ENS5_IJNS4_1CILi4EEENSA_ILi2EEENSA_ILi1EEEEEEEENS5_IJNSA_ILi128EEENSA_ILi256EEENSA_ILi64EEEEEENS_10bfloat16_tENS5_IJlSD_lEEESK_SL_NS4_8TiledMMAINS4_8MMA_AtomIJNS4_26SM100_MMA_F16BF16_2x1SM_SSISK_SK_fLi128ELi256ELNS4_4UMMA5MajorE0ELSQ_0ELNSP_7ScaleInE0ELSR_0EEEEEENS4_6LayoutINS5_IJSD_SD_SD_EEENS5_IJNSA_ILi0EEESW_SW_EEEEENS5_IJNS4_10UnderscoreESZ_SZ_EEEEENS4_28SM100_TMA_2SM_LOAD_MULTICASTENS4_14ComposedLayoutINS4_7SwizzleILi3ELi4ELi3EEENS4_18smem_ptr_flag_bitsILi16EEENSU_INS5_IJNSA_ILi8EEESI_EEENS5_IJSI_SD_EEEEEEEvNS4_8identityES12_S1C_vS1D_EENS_8epilogue10collective18CollectiveEpilogueINS1F_23Sm100TmaWarpSpecializedILi4ELi2ELi32ELb1ELb0EEEJNS5_IJSI_SH_SI_EEENS5_IJNSU_ISI_SD_EENSU_INS5_IJNSA_ILi32EEESC_EEENS5_IJSD_SG_EEEEEEEESK_SL_SK_SL_NS1F_6fusion15FusionCallbacksIS1J_NS1R_17LinearCombinationISK_fSK_fLNS_15FloatRoundStyleE2EEES1K_S1Q_JEEENS4_5SM1004TMEM4LOAD26SM100_TMEM_LOAD_32dp32b32xENS4_13SM90_TMA_LOADENS13_INS14_ILi2ELi4ELi3EEES17_NSU_INS5_IJS18_S1M_EEENS5_IJS1M_SD_EEEEEEENS4_39AutoVectorizingCopyWithAssumedAlignmentILi128EEENS4_14SM90_TMA_STOREES26_S28_S28_EEEvvEEEEvNT_6ParamsE)
        /*0bd8*/ 	.short	0x0380
        /*0bda*/ 	.short	0x0800


	//----- nvinfo : EIATTR_SW_WAR
	.align		4
.L_55:
        /*0bdc*/ 	.byte	0x04, 0x36
        /*0bde*/ 	.short	(.L_57 - .L_56)
.L_56:
        /*0be0*/ 	.word	0x00000008
.L_57:


//--------------------- .nv.callgraph             --------------------------
	.section	.nv.callgraph,"",@"SHT_CUDA_CALLGRAPH"
	.align	4
	.sectionentsize	8
	.align		4
        /*0000*/ 	.word	0x00000000
	.align		4
        /*0004*/ 	.word	0xffffffff
	.align		4
        /*0008*/ 	.word	index@(_ZN7cutlass13device_kernelINS_4gemm6kernel13GemmUniversalIN4cute5tupleIJiiiiEEENS1_10collective13CollectiveMmaINS1_35MainloopSm100TmaUmmaWarpSpecializedILi8ELi2ELi4ENS5_IJNS4_1CILi4EEENSA_ILi2EEENSA_ILi1EEEEEEEENS5_IJNSA_ILi128EEENSA_ILi256EEENSA_ILi64EEEEEENS_10bfloat16_tENS5_IJlSD_lEEESK_SL_NS4_8TiledMMAINS4_8MMA_AtomIJNS4_26SM100_MMA_F16BF16_2x1SM_SSISK_SK_fLi128ELi256ELNS4_4UMMA5MajorE0ELSQ_0ELNSP_7ScaleInE0ELSR_0EEEEEENS4_6LayoutINS5_IJSD_SD_SD_EEENS5_IJNSA_ILi0EEESW_SW_EEEEENS5_IJNS4_10UnderscoreESZ_SZ_EEEEENS4_28SM100_TMA_2SM_LOAD_MULTICASTENS4_14ComposedLayoutINS4_7SwizzleILi3ELi4ELi3EEENS4_18smem_ptr_flag_bitsILi16EEENSU_INS5_IJNSA_ILi8EEESI_EEENS5_IJSI_SD_EEEEEEEvNS4_8identityES12_S1C_vS1D_EENS_8epilogue10collective18CollectiveEpilogueINS1F_23Sm100TmaWarpSpecializedILi4ELi2ELi32ELb1ELb0EEEJNS5_IJSI_SH_SI_EEENS5_IJNSU_ISI_SD_EENSU_INS5_IJNSA_ILi32EEESC_EEENS5_IJSD_SG_EEEEEEEESK_SL_SK_SL_NS1F_6fusion15FusionCallbacksIS1J_NS1R_17LinearCombinationISK_fSK_fLNS_15FloatRoundStyleE2EEES1K_S1Q_JEEENS4_5SM1004TMEM4LOAD26SM100_TMEM_LOAD_32dp32b32xENS4_13SM90_TMA_LOADENS13_INS14_ILi2ELi4ELi3EEES17_NSU_INS5_IJS18_S1M_EEENS5_IJS1M_SD_EEEEEEENS4_39AutoVectorizingCopyWithAssumedAlignmentILi128EEENS4_14SM90_TMA_STOREES26_S28_S28_EEEvvEEEEvNT_6ParamsE)
	.align		4
        /*000c*/ 	.word	index@(__assertfail)
	.align		4
        /*0010*/ 	.word	0x00000000
	.align		4
        /*0014*/ 	.word	0xfffffffe
	.align		4
        /*0018*/ 	.word	0x00000000
	.align		4
        /*001c*/ 	.word	0xfffffffd
	.align		4
        /*0020*/ 	.word	0x00000000
	.align		4
        /*0024*/ 	.word	0xfffffffc


//--------------------- .nv.constant4             --------------------------
	.section	.nv.constant4,"a",@progbits
	.align	8
	.align		8
.nv.constant4:
        /*0000*/ 	.dword	__assertfail
	.align		8
        /*0008*/ 	.dword	__unnamed_1
	.align		8
        /*0010*/ 	.dword	__unnamed_2
	.align		8
        /*0018*/ 	.dword	_ZN40_INTERNAL_b689a4e5_4_k_cu_872916d2_260214cuda3std3__45__cpo5beginE
	.align		8
        /*0020*/ 	.dword	_ZN40_INTERNAL_b689a4e5_4_k_cu_872916d2_260214cuda3std3__45__cpo3endE
	.align		8
        /*0028*/ 	.dword	_ZN40_INTERNAL_b689a4e5_4_k_cu_872916d2_260214cuda3std3__45__cpo6cbeginE
	.align		8
        /*0030*/ 	.dword	_ZN40_INTERNAL_b689a4e5_4_k_cu_872916d2_260214cuda3std3__45__cpo4cendE
	.align		8
        /*0038*/ 	.dword	_ZN40_INTERNAL_b689a4e5_4_k_cu_872916d2_260214cuda3std3__442_GLOBAL__N__b689a4e5_4_k_cu_872916d2_260216ignoreE
	.align		8
        /*0040*/ 	.dword	_ZN40_INTERNAL_b689a4e5_4_k_cu_872916d2_260214cuda3std3__419piecewise_constructE
	.align		8
        /*0048*/ 	.dword	_ZN40_INTERNAL_b689a4e5_4_k_cu_872916d2_260214cuda3std3__48in_placeE
	.align		8
        /*0050*/ 	.dword	_ZN40_INTERNAL_b689a4e5_4_k_cu_872916d2_260214cuda3std6ranges3__45__cpo4swapE
	.align		8
        /*0058*/ 	.dword	_ZN40_INTERNAL_b689a4e5_4_k_cu_872916d2_260214cuda3std6ranges3__45__cpo9iter_moveE
	.align		8
        /*0060*/ 	.dword	_ZN40_INTERNAL_b689a4e5_4_k_cu_872916d2_260214cute7productE
	.align		8
        /*0068*/ 	.dword	_ZN40_INTERNAL_b689a4e5_4_k_cu_872916d2_260214cute1_E
	.align		8
        /*0070*/ 	.dword	$str$25
	.align		8
        /*0078*/ 	.dword	$str$26
	.align		8
        /*0080*/ 	.dword	$str$27
	.align		8
        /*0088*/ 	.dword	$str$28


//--------------------- .text._ZN7cutlass13device_kernelINS_4gemm6kernel13GemmUniversalIN4cute5tupleIJiiiiEEENS1_10collective13CollectiveMmaINS1_35MainloopSm100TmaUmmaWarpSpecializedILi8ELi2ELi4ENS5_IJNS4_1CILi4EEENSA_ILi2EEENSA_ILi1EEEEEEEENS5_IJNSA_ILi128EEENSA_ILi256EEENSA_ILi64EEEEEENS_10bfloat16_tENS5_IJlSD_lEEESK_SL_NS4_8TiledMMAINS4_8MMA_AtomIJNS4_26SM100_MMA_F16BF16_2x1SM_SSISK_SK_fLi128ELi256ELNS4_4UMMA5MajorE0ELSQ_0ELNSP_7ScaleInE0ELSR_0EEEEEENS4_6LayoutINS5_IJSD_SD_SD_EEENS5_IJNSA_ILi0EEESW_SW_EEEEENS5_IJNS4_10UnderscoreESZ_SZ_EEEEENS4_28SM100_TMA_2SM_LOAD_MULTICASTENS4_14ComposedLayoutINS4_7SwizzleILi3ELi4ELi3EEENS4_18smem_ptr_flag_bitsILi16EEENSU_INS5_IJNSA_ILi8EEESI_EEENS5_IJSI_SD_EEEEEEEvNS4_8identityES12_S1C_vS1D_EENS_8epilogue10collective18CollectiveEpilogueINS1F_23Sm100TmaWarpSpecializedILi4ELi2ELi32ELb1ELb0EEEJNS5_IJSI_SH_SI_EEENS5_IJNSU_ISI_SD_EENSU_INS5_IJNSA_ILi32EEESC_EEENS5_IJSD_SG_EEEEEEEESK_SL_SK_SL_NS1F_6fusion15FusionCallbacksIS1J_NS1R_17LinearCombinationISK_fSK_fLNS_15FloatRoundStyleE2EEES1K_S1Q_JEEENS4_5SM1004TMEM4LOAD26SM100_TMEM_LOAD_32dp32b32xENS4_13SM90_TMA_LOADENS13_INS14_ILi2ELi4ELi3EEES17_NSU_INS5_IJS18_S1M_EEENS5_IJS1M_SD_EEEEEEENS4_39AutoVectorizingCopyWithAssumedAlignmentILi128EEENS4_14SM90_TMA_STOREES26_S28_S28_EEEvvEEEEvNT_6ParamsE --------------------------
	.section	.text._ZN7cutlass13device_kernelINS_4gemm6kernel13GemmUniversalIN4cute5tupleIJiiiiEEENS1_10collective13CollectiveMmaINS1_35MainloopSm100TmaUmmaWarpSpecializedILi8ELi2ELi4ENS5_IJNS4_1CILi4EEENSA_ILi2EEENSA_ILi1EEEEEEEENS5_IJNSA_ILi128EEENSA_ILi256EEENSA_ILi64EEEEEENS_10bfloat16_tENS5_IJlSD_lEEESK_SL_NS4_8TiledMMAINS4_8MMA_AtomIJNS4_26SM100_MMA_F16BF16_2x1SM_SSISK_SK_fLi128ELi256ELNS4_4UMMA5MajorE0ELSQ_0ELNSP_7ScaleInE0ELSR_0EEEEEENS4_6LayoutINS5_IJSD_SD_SD_EEENS5_IJNSA_ILi0EEESW_SW_EEEEENS5_IJNS4_10UnderscoreESZ_SZ_EEEEENS4_28SM100_TMA_2SM_LOAD_MULTICASTENS4_14ComposedLayoutINS4_7SwizzleILi3ELi4ELi3EEENS4_18smem_ptr_flag_bitsILi16EEENSU_INS5_IJNSA_ILi8EEESI_EEENS5_IJSI_SD_EEEEEEEvNS4_8identityES12_S1C_vS1D_EENS_8epilogue10collective18CollectiveEpilogueINS1F_23Sm100TmaWarpSpecializedILi4ELi2ELi32ELb1ELb0EEEJNS5_IJSI_SH_SI_EEENS5_IJNSU_ISI_SD_EENSU_INS5_IJNSA_ILi32EEESC_EEENS5_IJSD_SG_EEEEEEEESK_SL_SK_SL_NS1F_6fusion15FusionCallbacksIS1J_NS1R_17LinearCombinationISK_fSK_fLNS_15FloatRoundStyleE2EEES1K_S1Q_JEEENS4_5SM1004TMEM4LOAD26SM100_TMEM_LOAD_32dp32b32xENS4_13SM90_TMA_LOADENS13_INS14_ILi2ELi4ELi3EEES17_NSU_INS5_IJS18_S1M_EEENS5_IJS1M_SD_EEEEEEENS4_39AutoVectorizingCopyWithAssumedAlignmentILi128EEENS4_14SM90_TMA_STOREES26_S28_S28_EEEvvEEEEvNT_6ParamsE,"ax",@progbits
	.align	128
.text._ZN7cutlass13device_kernelINS_4gemm6kernel13GemmUniversalIN4cute5tupleIJiiiiEEENS1_10collective13CollectiveMmaINS1_35MainloopSm100TmaUmmaWarpSpecializedILi8ELi2ELi4ENS5_IJNS4_1CILi4EEENSA_ILi2EEENSA_ILi1EEEEEEEENS5_IJNSA_ILi128EEENSA_ILi256EEENSA_ILi64EEEEEENS_10bfloat16_tENS5_IJlSD_lEEESK_SL_NS4_8TiledMMAINS4_8MMA_AtomIJNS4_26SM100_MMA_F16BF16_2x1SM_SSISK_SK_fLi128ELi256ELNS4_4UMMA5MajorE0ELSQ_0ELNSP_7ScaleInE0ELSR_0EEEEEENS4_6LayoutINS5_IJSD_SD_SD_EEENS5_IJNSA_ILi0EEESW_SW_EEEEENS5_IJNS4_10UnderscoreESZ_SZ_EEEEENS4_28SM100_TMA_2SM_LOAD_MULTICASTENS4_14ComposedLayoutINS4_7SwizzleILi3ELi4ELi3EEENS4_18smem_ptr_flag_bitsILi16EEENSU_INS5_IJNSA_ILi8EEESI_EEENS5_IJSI_SD_EEEEEEEvNS4_8identityES12_S1C_vS1D_EENS_8epilogue10collective18CollectiveEpilogueINS1F_23Sm100TmaWarpSpecializedILi4ELi2ELi32ELb1ELb0EEEJNS5_IJSI_SH_SI_EEENS5_IJNSU_ISI_SD_EENSU_INS5_IJNSA_ILi32EEESC_EEENS5_IJSD_SG_EEEEEEEESK_SL_SK_SL_NS1F_6fusion15FusionCallbacksIS1J_NS1R_17LinearCombinationISK_fSK_fLNS_15FloatRoundStyleE2EEES1K_S1Q_JEEENS4_5SM1004TMEM4LOAD26SM100_TMEM_LOAD_32dp32b32xENS4_13SM90_TMA_LOADENS13_INS14_ILi2ELi4ELi3EEES17_NSU_INS5_IJS18_S1M_EEENS5_IJS1M_SD_EEEEEEENS4_39AutoVectorizingCopyWithAssumedAlignmentILi128EEENS4_14SM90_TMA_STOREES26_S28_S28_EEEvvEEEEvNT_6ParamsE:
        .type           _ZN7cutlass13device_kernelINS_4gemm6kernel13GemmUniversalIN4cute5tupleIJiiiiEEENS1_10collective13CollectiveMmaINS1_35MainloopSm100TmaUmmaWarpSpecializedILi8ELi2ELi4ENS5_IJNS4_1CILi4EEENSA_ILi2EEENSA_ILi1EEEEEEEENS5_IJNSA_ILi128EEENSA_ILi256EEENSA_ILi64EEEEEENS_10bfloat16_tENS5_IJlSD_lEEESK_SL_NS4_8TiledMMAINS4_8MMA_AtomIJNS4_26SM100_MMA_F16BF16_2x1SM_SSISK_SK_fLi128ELi256ELNS4_4UMMA5MajorE0ELSQ_0ELNSP_7ScaleInE0ELSR_0EEEEEENS4_6LayoutINS5_IJSD_SD_SD_EEENS5_IJNSA_ILi0EEESW_SW_EEEEENS5_IJNS4_10UnderscoreESZ_SZ_EEEEENS4_28SM100_TMA_2SM_LOAD_MULTICASTENS4_14ComposedLayoutINS4_7SwizzleILi3ELi4ELi3EEENS4_18smem_ptr_flag_bitsILi16EEENSU_INS5_IJNSA_ILi8EEESI_EEENS5_IJSI_SD_EEEEEEEvNS4_8identityES12_S1C_vS1D_EENS_8epilogue10collective18CollectiveEpilogueINS1F_23Sm100TmaWarpSpecializedILi4ELi2ELi32ELb1ELb0EEEJNS5_IJSI_SH_SI_EEENS5_IJNSU_ISI_SD_EENSU_INS5_IJNSA_ILi32EEESC_EEENS5_IJSD_SG_EEEEEEEESK_SL_SK_SL_NS1F_6fusion15FusionCallbacksIS1J_NS1R_17LinearCombinationISK_fSK_fLNS_15FloatRoundStyleE2EEES1K_S1Q_JEEENS4_5SM1004TMEM4LOAD26SM100_TMEM_LOAD_32dp32b32xENS4_13SM90_TMA_LOADENS13_INS14_ILi2ELi4ELi3EEES17_NSU_INS5_IJS18_S1M_EEENS5_IJS1M_SD_EEEEEEENS4_39AutoVectorizingCopyWithAssumedAlignmentILi128EEENS4_14SM90_TMA_STOREES26_S28_S28_EEEvvEEEEvNT_6ParamsE,@function
        .size           _ZN7cutlass13device_kernelINS_4gemm6kernel13GemmUniversalIN4cute5tupleIJiiiiEEENS1_10collective13CollectiveMmaINS1_35MainloopSm100TmaUmmaWarpSpecializedILi8ELi2ELi4ENS5_IJNS4_1CILi4EEENSA_ILi2EEENSA_ILi1EEEEEEEENS5_IJNSA_ILi128EEENSA_ILi256EEENSA_ILi64EEEEEENS_10bfloat16_tENS5_IJlSD_lEEESK_SL_NS4_8TiledMMAINS4_8MMA_AtomIJNS4_26SM100_MMA_F16BF16_2x1SM_SSISK_SK_fLi128ELi256ELNS4_4UMMA5MajorE0ELSQ_0ELNSP_7ScaleInE0ELSR_0EEEEEENS4_6LayoutINS5_IJSD_SD_SD_EEENS5_IJNSA_ILi0EEESW_SW_EEEEENS5_IJNS4_10UnderscoreESZ_SZ_EEEEENS4_28SM100_TMA_2SM_LOAD_MULTICASTENS4_14ComposedLayoutINS4_7SwizzleILi3ELi4ELi3EEENS4_18smem_ptr_flag_bitsILi16EEENSU_INS5_IJNSA_ILi8EEESI_EEENS5_IJSI_SD_EEEEEEEvNS4_8identityES12_S1C_vS1D_EENS_8epilogue10collective18CollectiveEpilogueINS1F_23Sm100TmaWarpSpecializedILi4ELi2ELi32ELb1ELb0EEEJNS5_IJSI_SH_SI_EEENS5_IJNSU_ISI_SD_EENSU_INS5_IJNSA_ILi32EEESC_EEENS5_IJSD_SG_EEEEEEEESK_SL_SK_SL_NS1F_6fusion15FusionCallbacksIS1J_NS1R_17LinearCombinationISK_fSK_fLNS_15FloatRoundStyleE2EEES1K_S1Q_JEEENS4_5SM1004TMEM4LOAD26SM100_TMEM_LOAD_32dp32b32xENS4_13SM90_TMA_LOADENS13_INS14_ILi2ELi4ELi3EEES17_NSU_INS5_IJS18_S1M_EEENS5_IJS1M_SD_EEEEEEENS4_39AutoVectorizingCopyWithAssumedAlignmentILi128EEENS4_14SM90_TMA_STOREES26_S28_S28_EEEvvEEEEvNT_6ParamsE,(.L_x_209 - _ZN7cutlass13device_kernelINS_4gemm6kernel13GemmUniversalIN4cute5tupleIJiiiiEEENS1_10collective13CollectiveMmaINS1_35MainloopSm100TmaUmmaWarpSpecializedILi8ELi2ELi4ENS5_IJNS4_1CILi4EEENSA_ILi2EEENSA_ILi1EEEEEEEENS5_IJNSA_ILi128EEENSA_ILi256EEENSA_ILi64EEEEEENS_10bfloat16_tENS5_IJlSD_lEEESK_SL_NS4_8TiledMMAINS4_8MMA_AtomIJNS4_26SM100_MMA_F16BF16_2x1SM_SSISK_SK_fLi128ELi256ELNS4_4UMMA5MajorE0ELSQ_0ELNSP_7ScaleInE0ELSR_0EEEEEENS4_6LayoutINS5_IJSD_SD_SD_EEENS5_IJNSA_ILi0EEESW_SW_EEEEENS5_IJNS4_10UnderscoreESZ_SZ_EEEEENS4_28SM100_TMA_2SM_LOAD_MULTICASTENS4_14ComposedLayoutINS4_7SwizzleILi3ELi4ELi3EEENS4_18smem_ptr_flag_bitsILi16EEENSU_INS5_IJNSA_ILi8EEESI_EEENS5_IJSI_SD_EEEEEEEvNS4_8identityES12_S1C_vS1D_EENS_8epilogue10collective18CollectiveEpilogueINS1F_23Sm100TmaWarpSpecializedILi4ELi2ELi32ELb1ELb0EEEJNS5_IJSI_SH_SI_EEENS5_IJNSU_ISI_SD_EENSU_INS5_IJNSA_ILi32EEESC_EEENS5_IJSD_SG_EEEEEEEESK_SL_SK_SL_NS1F_6fusion15FusionCallbacksIS1J_NS1R_17LinearCombinationISK_fSK_fLNS_15FloatRoundStyleE2EEES1K_S1Q_JEEENS4_5SM1004TMEM4LOAD26SM100_TMEM_LOAD_32dp32b32xENS4_13SM90_TMA_LOADENS13_INS14_ILi2ELi4ELi3EEES17_NSU_INS5_IJS18_S1M_EEENS5_IJS1M_SD_EEEEEEENS4_39AutoVectorizingCopyWithAssumedAlignmentILi128EEENS4_14SM90_TMA_STOREES26_S28_S28_EEEvvEEEEvNT_6ParamsE)
        .other          _ZN7cutlass13device_kernelINS_4gemm6kernel13GemmUniversalIN4cute5tupleIJiiiiEEENS1_10collective13CollectiveMmaINS1_35MainloopSm100TmaUmmaWarpSpecializedILi8ELi2ELi4ENS5_IJNS4_1CILi4EEENSA_ILi2EEENSA_ILi1EEEEEEEENS5_IJNSA_ILi128EEENSA_ILi256EEENSA_ILi64EEEEEENS_10bfloat16_tENS5_IJlSD_lEEESK_SL_NS4_8TiledMMAINS4_8MMA_AtomIJNS4_26SM100_MMA_F16BF16_2x1SM_SSISK_SK_fLi128ELi256ELNS4_4UMMA5MajorE0ELSQ_0ELNSP_7ScaleInE0ELSR_0EEEEEENS4_6LayoutINS5_IJSD_SD_SD_EEENS5_IJNSA_ILi0EEESW_SW_EEEEENS5_IJNS4_10UnderscoreESZ_SZ_EEEEENS4_28SM100_TMA_2SM_LOAD_MULTICASTENS4_14ComposedLayoutINS4_7SwizzleILi3ELi4ELi3EEENS4_18smem_ptr_flag_bitsILi16EEENSU_INS5_IJNSA_ILi8EEESI_EEENS5_IJSI_SD_EEEEEEEvNS4_8identityES12_S1C_vS1D_EENS_8epilogue10collective18CollectiveEpilogueINS1F_23Sm100TmaWarpSpecializedILi4ELi2ELi32ELb1ELb0EEEJNS5_IJSI_SH_SI_EEENS5_IJNSU_ISI_SD_EENSU_INS5_IJNSA_ILi32EEESC_EEENS5_IJSD_SG_EEEEEEEESK_SL_SK_SL_NS1F_6fusion15FusionCallbacksIS1J_NS1R_17LinearCombinationISK_fSK_fLNS_15FloatRoundStyleE2EEES1K_S1Q_JEEENS4_5SM1004TMEM4LOAD26SM100_TMEM_LOAD_32dp32b32xENS4_13SM90_TMA_LOADENS13_INS14_ILi2ELi4ELi3EEES17_NSU_INS5_IJS18_S1M_EEENS5_IJS1M_SD_EEEEEEENS4_39AutoVectorizingCopyWithAssumedAlignmentILi128EEENS4_14SM90_TMA_STOREES26_S28_S28_EEEvvEEEEvNT_6ParamsE,@"STO_CUDA_ENTRY STV_DEFAULT"
_ZN7cutlass13device_kernelINS_4gemm6kernel13GemmUniversalIN4cute5tupleIJiiiiEEENS1_10collective13CollectiveMmaINS1_35MainloopSm100TmaUmmaWarpSpecializedILi8ELi2ELi4ENS5_IJNS4_1CILi4EEENSA_ILi2EEENSA_ILi1EEEEEEEENS5_IJNSA_ILi128EEENSA_ILi256EEENSA_ILi64EEEEEENS_10bfloat16_tENS5_IJlSD_lEEESK_SL_NS4_8TiledMMAINS4_8MMA_AtomIJNS4_26SM100_MMA_F16BF16_2x1SM_SSISK_SK_fLi128ELi256ELNS4_4UMMA5MajorE0ELSQ_0ELNSP_7ScaleInE0ELSR_0EEEEEENS4_6LayoutINS5_IJSD_SD_SD_EEENS5_IJNSA_ILi0EEESW_SW_EEEEENS5_IJNS4_10UnderscoreESZ_SZ_EEEEENS4_28SM100_TMA_2SM_LOAD_MULTICASTENS4_14ComposedLayoutINS4_7SwizzleILi3ELi4ELi3EEENS4_18smem_ptr_flag_bitsILi16EEENSU_INS5_IJNSA_ILi8EEESI_EEENS5_IJSI_SD_EEEEEEEvNS4_8identityES12_S1C_vS1D_EENS_8epilogue10collective18CollectiveEpilogueINS1F_23Sm100TmaWarpSpecializedILi4ELi2ELi32ELb1ELb0EEEJNS5_IJSI_SH_SI_EEENS5_IJNSU_ISI_SD_EENSU_INS5_IJNSA_ILi32EEESC_EEENS5_IJSD_SG_EEEEEEEESK_SL_SK_SL_NS1F_6fusion15FusionCallbacksIS1J_NS1R_17LinearCombinationISK_fSK_fLNS_15FloatRoundStyleE2EEES1K_S1Q_JEEENS4_5SM1004TMEM4LOAD26SM100_TMEM_LOAD_32dp32b32xENS4_13SM90_TMA_LOADENS13_INS14_ILi2ELi4ELi3EEES17_NSU_INS5_IJS18_S1M_EEENS5_IJS1M_SD_EEEEEEENS4_39AutoVectorizingCopyWithAssumedAlignmentILi128EEENS4_14SM90_TMA_STOREES26_S28_S28_EEEvvEEEEvNT_6ParamsE:
[----:B------:R-:W1:Y:S01]  /*0000*/  LDC R1, c[0x0][0x37c] ;  /* 0x0000df00ff017b82 */ /* 0x000e620000000800 */
[----:B------:R-:W2:Y:S01]  /*0010*/  S2R R98, SR_TID.X ;  /* 0x0000000000627919 */ /* 0x000ea20000002100 */
[----:B------:R-:W3:Y:S06]  /*0020*/  LDCU.64 UR8, c[0x0][0x890] ;  /* 0x00011200ff0877ac */ /* 0x000eec0008000a00 */
[----:B------:R-:W4:Y:S01]  /*0030*/  S2UR UR4, SR_CgaCtaId ;  /* 0x00000000000479c3 */ /* 0x000f220000008800 */
[----:B------:R-:W-:Y:S02]  /*0040*/  PRMT R84, RZ, 0x7610, R84 ;  /* 0x00007610ff547816 */ /* 0x000fe40000000054 */
[----:B------:R-:W-:-:S02]  /*0050*/  ELECT P0, URZ, PT ;  /* 0x0000000000ff782f */ /* 0x000fc40003800000 */
[----:B---3--:R-:W-:-:S04]  /*0060*/  ISETP.NE.U32.AND P1, PT, RZ, UR8, PT ;  /* 0x00000008ff007c0c */ /* 0x008fc8000bf25070 */
[----:B------:R-:W-:Y:S01]  /*0070*/  ISETP.NE.AND.EX P2, PT, RZ, UR9, PT, P1 ;  /* 0x00000009ff007c0c */ /* 0x000fe2000bf45310 */
[----:B----4-:R-:W-:Y:S02]  /*0080*/  ULOP3.LUT UR47, UR4, 0x1, URZ, 0xc0, !UPT ;  /* 0x00000001042f7892 */ /* 0x010fe4000f8ec0ff */
[----:B------:R-:W-:Y:S01]  /*0090*/  ULOP3.LUT UR46, UR4, 0x1, URZ, 0x3c, !UPT ;  /* 0x00000001042e7892 */ /* 0x000fe2000f8e3cff */
[----:B--2---:R-:W-:-:S05]  /*00a0*/  SHF.R.U32.HI R85, RZ, 0x5, R98 ;  /* 0x00000005ff557819 */ /* 0x004fca0000011662 */
[----:B------:R-:W2:Y:S02]  /*00b0*/  SHFL.IDX PT, R0, R85, RZ, 0x1f ;  /* 0x00001fff55007589 */ /* 0x000ea400000e0000 */
[----:B--2---:R-:W-:Y:S02]  /*00c0*/  R2UR UR22, R0 ;  /* 0x00000000001672ca */ /* 0x004fe400000e0000 */
[----:B-1----:R-:W-:-:S13]  /*00d0*/  @P2 BRA `(.L_x_0) ;  /* 0x0000000000302947 */ /* 0x002fda0003800000 */
[----:B------:R-:W1:Y:S02]  /*00e0*/  LDCU.64 UR4, c[0x0][0x888] ;  /* 0x00011100ff0477ac */ /* 0x000e640008000a00 */
[----:B-1----:R-:W-:-:S04]  /*00f0*/  UISETP.NE.U32.AND UP0, UPT, UR4, URZ, UPT ;  /* 0x000000ff0400728c */ /* 0x002fc8000bf05070 */
[----:B------:R-:W-:-:S09]  /*0100*/  UISETP.NE.AND.EX UP0, UPT, UR5, URZ, UPT, UP0 ;  /* 0x000000ff0500728c */ /* 0x000fd2000bf05300 */
[----:B------:R-:W-:Y:S05]  /*0110*/  BRA.U !UP0, `(.L_x_1) ;  /* 0x0000000108147547 */ /* 0x000fea000b800000 */
[----:B------:R-:W1:Y:S01]  /*0120*/  LDC.64 R2, c[0x0][0x888] ;  /* 0x00022200ff027b82 */ /* 0x000e620000000a00 */
[----:B------:R-:W1:Y:S02]  /*0130*/  LDCU.64 UR4, c[0x0][0x358] ;  /* 0x00006b00ff0477ac */ /* 0x000e640008000a00 */
[----:B-1----:R1:W5:Y:S01]  /*0140*/  LDG.E R41, desc[UR4][R2.64] ;  /* 0x0000000402297981 */ /* 0x002362000c1e1900 */
[----:B------:R-:W-:Y:S01]  /*0150*/  HFMA2 R84, -RZ, RZ, 0, 5.9604644775390625e-08 ;  /* 0x00000001ff547431 */ /* 0x000fe200000001ff */
[----:B------:R-:W-:Y:S05]  /*0160*/  BRA `(.L_x_0) ;  /* 0x00000000000c7947 */ /* 0x000fea0003800000 */
.L_x_1:
[----:B------:R-:W1:Y:S01]  /*0170*/  LDCU UR4, c[0x0][0x880] ;  /* 0x00011000ff0477ac */ /* 0x000e620008000800 */
[----:B------:R-:W-:Y:S01]  /*0180*/  HFMA2 R84, -RZ, RZ, 0, 5.9604644775390625e-08 ;  /* 0x00000001ff547431 */ /* 0x000fe200000001ff */
[----:B-1----:R-:W-:-:S07]  /*0190*/  MOV R41, UR4 ;  /* 0x0000000400297c02 */ /* 0x002fce0008000f00 */
.L_x_0:
[----:B------:R-:W2:Y:S02]  /*01a0*/  LDCU.64 UR4, c[0x0][0x8b0] ;  /* 0x00011600ff0477ac */ /* 0x000ea40008000a00 */
[----:B--2---:R-:W-:-:S04]  /*01b0*/  UISETP.NE.U32.AND UP0, UPT, UR4, URZ, UPT ;  /* 0x000000ff0400728c */ /* 0x004fc8000bf05070 */
[----:B------:R-:W-:-:S09]  /*01c0*/  UISETP.NE.AND.EX UP0, UPT, UR5, URZ, UPT, UP0 ;  /* 0x000000ff0500728c */ /* 0x000fd2000bf05300 */
[----:B------:R-:W-:Y:S05]  /*01d0*/  BRA.U UP0, `(.L_x_2) ;  /* 0x0000000100287547 */ /* 0x000fea000b800000 */
[----:B------:R-:W2:Y:S02]  /*01e0*/  LDCU.64 UR4, c[0x0][0x8a8] ;  /* 0x00011500ff0477ac */ /* 0x000ea40008000a00 */
[----:B--2---:R-:W-:-:S04]  /*01f0*/  UISETP.NE.U32.AND UP0, UPT, UR4, URZ, UPT ;  /* 0x000000ff0400728c */ /* 0x004fc8000bf05070 */
[----:B------:R-:W-:-:S09]  /*0200*/  UISETP.NE.AND.EX UP0, UPT, UR5, URZ, UPT, UP0 ;  /* 0x000000ff0500728c */ /* 0x000fd2000bf05300 */
[----:B------:R-:W-:Y:S05]  /*0210*/  BRA.U !UP0, `(.L_x_3) ;  /* 0x0000000108107547 */ /* 0x000fea000b800000 */
[----:B------:R-:W2:Y:S01]  /*0220*/  LDC.64 R38, c[0x0][0x8a8] ;  /* 0x00022a00ff267b82 */ /* 0x000ea20000000a00 */
[----:B------:R-:W2:Y:S02]  /*0230*/  LDCU.64 UR4, c[0x0][0x358] ;  /* 0x00006b00ff0477ac */ /* 0x000ea40008000a00 */
[----:B--2---:R2:W5:Y:S01]  /*0240*/  LDG.E R38, desc[UR4][R38.64] ;  /* 0x0000000426267981 */ /* 0x004562000c1e1900 */
[----:B------:R-:W-:Y:S05]  /*0250*/  BRA `(.L_x_2) ;  /* 0x0000000000087947 */ /* 0x000fea0003800000 */
.L_x_3:
[----:B------:R-:W2:Y:S02]  /*0260*/  LDCU UR4, c[0x0][0x8a0] ;  /* 0x00011400ff0477ac */ /* 0x000ea40008000800 */
[----:B--2---:R-:W-:Y:S02]  /*0270*/  MOV R38, UR4 ;  /* 0x0000000400267c02 */ /* 0x004fe40008000f00 */
.L_x_2:
[----:B------:R-:W-:Y:S01]  /*0280*/  IMAD.U32 R0, RZ, RZ, UR22 ;  /* 0x00000016ff007e24 */ /* 0x000fe2000f8e00ff */
[----:B------:R-:W-:Y:S04]  /*0290*/  BSSY.RECONVERGENT B0, `(.L_x_4) ;  /* 0x000000c000007945 */ /* 0x000fe80003800200 */
[C---:B------:R-:W-:Y:S02]  /*02a0*/  ISETP.NE.OR P3, PT, R0.reuse, 0x1, !P0 ;  /* 0x000000010000780c */ /* 0x040fe40004765670 */
[----:B------:R-:W-:-:S11]  /*02b0*/  ISETP.NE.OR P2, PT, R0, 0x3, !P0 ;  /* 0x000000030000780c */ /* 0x000fd60004745670 */
[----:B------:R-:W-:Y:S05]  /*02c0*/  @P3 BRA `(.L_x_5) ;  /* 0x0000000000203947 */ /* 0x000fea0003800000 */
[----:B------:R-:W3:Y:S02]  /*02d0*/  LDCU.64 UR4, c[0x0][0x348] ;  /* 0x00006900ff0477ac */ /* 0x000ee40008000a00 */
[----:B---3--:R-:W-:Y:S02]  /*02e0*/  UIADD3 UR6, UP1, UPT, UR4, 0x80, URZ ;  /* 0x0000008004067890 */ /* 0x008fe4000ff3e0ff */
[----:B------:R-:W-:Y:S02]  /*02f0*/  UIADD3 UR4, UP0, UPT, UR4, 0x180, URZ ;  /* 0x0000018004047890 */ /* 0x000fe4000ff1e0ff */
[----:B------:R-:W-:Y:S02]  /*0300*/  UIADD3.X UR7, UPT, UPT, URZ, UR5, URZ, UP1, !UPT ;  /* 0x00000005ff077290 */ /* 0x000fe40008ffe4ff */
[----:B------:R-:W-:-:S07]  /*0310*/  UIADD3.X UR5, UPT, UPT, URZ, UR5, URZ, UP0, !UPT ;  /* 0x00000005ff057290 */ /* 0x000fce00087fe4ff */
[----:B------:R3:W-:Y:S02]  /*0320*/  UTMACCTL.PF [UR6] ;  /* 0x00000000060079b9 */ /* 0x0007e40008040000 */
[----:B------:R3:W-:Y:S02]  /*0330*/  UTMACCTL.PF [UR4] ;  /* 0x00000000040079b9 */ /* 0x0007e40008040000 */
[----:B---3--:R-:W-:Y:S01]  /*0340*/  NOP ;  /* 0x0000000000007918 */ /* 0x008fe20000000000 */
.L_x_5:
[----:B------:R-:W-:Y:S05]  /*0350*/  BSYNC.RECONVERGENT B0 ;  /* 0x0000000000007941 */ /* 0x000fea0003800200 */
.L_x_4:
[----:B------:R-:W-:Y:S04]  /*0360*/  BSSY.RECONVERGENT B0, `(.L_x_6) ;  /* 0x000000a000007945 */ /* 0x000fe80003800200 */
        /* <DEDUP_REMOVED lines=9> */
.L_x_7:
[----:B------:R-:W-:Y:S05]  /*0400*/  BSYNC.RECONVERGENT B0 ;  /* 0x0000000000007941 */ /* 0x000fea0003800200 */
.L_x_6:
[----:B------:R-:W3:Y:S01]  /*0410*/  LDCU.64 UR4, c[0x0][0x888] ;  /* 0x00011100ff0477ac */ /* 0x000ee20008000a00 */
[----:B------:R-:W-:Y:S01]  /*0420*/  ISETP.NE.AND.EX P1, PT, RZ, UR9, PT, P1 ;  /* 0x00000009ff007c0c */ /* 0x000fe2000bf25310 */
[----:B------:R-:W-:Y:S01]  /*0430*/  UPLOP3.LUT UP5, UPT, UPT, UPT, UPT, 0x80, 0x8 ;  /* 0x000000000008789c */ /* 0x000fe20003faf070 */
[----:B---3--:R-:W-:-:S04]  /*0440*/  ISETP.NE.U32.AND P2, PT, RZ, UR4, PT ;  /* 0x00000004ff007c0c */ /* 0x008fc8000bf45070 */
[----:B------:R-:W-:-:S13]  /*0450*/  ISETP.NE.AND.EX P2, PT, RZ, UR5, PT, P2 ;  /* 0x00000005ff007c0c */ /* 0x000fda000bf45320 */
[----:B------:R-:W-:Y:S05]  /*0460*/  @P2 BRA P1, `(.L_x_8) ;  /* 0x0000000000282947 */ /* 0x000fea0000800000 */
[----:B------:R-:W-:Y:S01]  /*0470*/  UISETP.NE.U32.AND UP0, UPT, UR8, URZ, UPT ;  /* 0x000000ff0800728c */ /* 0x000fe2000bf05070 */
[----:B-----5:R-:W-:Y:S01]  /*0480*/  FSETP.NEU.AND P1, PT, R41, RZ, PT ;  /* 0x000000ff2900720b */ /* 0x020fe20003f2d000 */
[----:B------:R-:W-:Y:S02]  /*0490*/  UISETP.NE.U32.AND UP2, UPT, UR4, URZ, UPT ;  /* 0x000000ff0400728c */ /* 0x000fe4000bf45070 */
[----:B------:R-:W-:Y:S02]  /*04a0*/  UISETP.NE.AND.EX UP1, UPT, UR9, URZ, UPT, UP0 ;  /* 0x000000ff0900728c */ /* 0x000fe4000bf25300 */
[----:B------:R-:W-:-:S04]  /*04b0*/  UISETP.NE.AND.EX UP0, UPT, UR5, URZ, UPT, UP2 ;  /* 0x000000ff0500728c */ /* 0x000fc8000bf05320 */
[----:B------:R-:W-:-:S04]  /*04c0*/  USEL UR4, URZ, 0xffffffff, UP0 ;  /* 0xffffffffff047887 */ /* 0x000fc80008000000 */
[----:B------:R-:W-:Y:S01]  /*04d0*/  VOTEU.ANY UP0, P1 ;  /* 0x0000000000ff7886 */ /* 0x000fe20000800100 */
[----:B------:R-:W-:-:S04]  /*04e0*/  @!UP1 USEL UR4, URZ, 0xffffffff, UP0 ;  /* 0xffffffffff049887 */ /* 0x000fc80008000000 */
[----:B------:R-:W-:-:S04]  /*04f0*/  ULOP3.LUT UR4, UR4, 0x1, URZ, 0xc0, !UPT ;  /* 0x0000000104047892 */ /* 0x000fc8000f8ec0ff */
[----:B------:R-:W-:-:S11]  /*0500*/  UISETP.NE.U32.AND UP5, UPT, UR4, 0x1, UPT ;  /* 0x000000010400788c */ /* 0x000fd6000bfa5070 */
.L_x_8:
[----:B------:R-:W3:Y:S01]  /*0510*/  SHFL.IDX PT, R0, R85, RZ, 0x1f ;  /* 0x00001fff55007589 */ /* 0x000ee200000e0000 */
[----:B------:R-:W-:-:S04]  /*0520*/  UISETP.NE.AND UP0, UPT, UR22, 0x2, UPT ;  /* 0x000000021600788c */ /* 0x000fc8000bf05270 */
[----:B------:R-:W-:Y:S02]  /*0530*/  UISETP.EQ.AND UP1, UPT, UR47, URZ, !UP0 ;  /* 0x000000ff2f00728c */ /* 0x000fe4000c722270 */
[----:B------:R-:W-:-:S04]  /*0540*/  USEL UR53, URZ, 0x1, UP0 ;  /* 0x00000001ff357887 */ /* 0x000fc80008000000 */
[----:B------:R-:W-:Y:S02]  /*0550*/  PLOP3.LUT P3, PT, P0, PT, UP1, 0x80, 0x8 ;  /* 0x000000000008781c */ /* 0x000fe4000076f018 */
[----:B---3--:R-:W-:-:S13]  /*0560*/  ISETP.NE.AND P1, PT, R0, RZ, PT ;  /* 0x000000ff0000720c */ /* 0x008fda0003f25270 */
[----:B------:R-:W-:Y:S05]  /*0570*/  @P1 BRA `(.L_x_9) ;  /* 0x0000000000781947 */ /* 0x000fea0003800000 */
[----:B------:R-:W3:Y:S01]  /*0580*/  S2UR UR5, SR_CgaCtaId ;  /* 0x00000000000579c3 */ /* 0x000ee20000008800 */
[----:B------:R-:W-:Y:S01]  /*0590*/  UMOV UR4, 0x400 ;  /* 0x0000040000047882 */ /* 0x000fe20000000000 */
[----:B------:R-:W-:Y:S01]  /*05a0*/  UMOV UR8, 0x1 ;  /* 0x0000000100087882 */ /* 0x000fe20000000000 */
[----:B------:R-:W-:Y:S01]  /*05b0*/  UMOV UR6, 0x3 ;  /* 0x0000000300067882 */ /* 0x000fe20000000000 */
[----:B------:R-:W-:-:S04]  /*05c0*/  UIADD3 UR8, UPT, UPT, -UR8, 0x100000, URZ ;  /* 0x0010000008087890 */ /* 0x000fc8000fffe1ff */
[----:B------:R-:W-:Y:S02]  /*05d0*/  USHF.L.U32 UR9, UR8, 0xb, URZ ;  /* 0x0000000b08097899 */ /* 0x000fe400080006ff */
[----:B------:R-:W-:Y:S02]  /*05e0*/  USHF.L.U32 UR8, UR8, 0x1, URZ ;  /* 0x0000000108087899 */ /* 0x000fe400080006ff */
[----:B------:R-:W-:-:S04]  /*05f0*/  UIADD3 UR6, UPT, UPT, -UR6, 0x100000, URZ ;  /* 0x0010000006067890 */ /* 0x000fc8000fffe1ff */
[----:B------:R-:W-:Y:S02]  /*0600*/  USHF.L.U32 UR7, UR6, 0xb, URZ ;  /* 0x0000000b06077899 */ /* 0x000fe400080006ff */
[----:B------:R-:W-:Y:S01]  /*0610*/  USHF.L.U32 UR6, UR6, 0x1, URZ ;  /* 0x0000000106067899 */ /* 0x000fe200080006ff */
[----:B------:R-:W-:Y:S01]  /*0620*/  ELECT P1, URZ, PT ;  /* 0x0000000000ff782f */ /* 0x000fe20003820000 */
[----:B---3--:R-:W-:Y:S01]  /*0630*/  ULEA UR4, UR5, UR4, 0x18 ;  /* 0x0000000405047291 */ /* 0x008fe2000f8ec0ff */
[----:B------:R-:W3:Y:S11]  /*0640*/  FENCE.VIEW.ASYNC.S ;  /* 0x00000000000073c6 */ /* 0x000ef60000000000 */
[----:B---3--:R3:W4:Y:S01]  /*0650*/  SYNCS.EXCH.64 URZ, [UR4], UR8 ;  /* 0x0000000804ff75b2 */ /* 0x0087220008000100 */
[----:B------:R3:W1:Y:S01]  /*0660*/  SYNCS.EXCH.64 URZ, [UR4+0x40], UR6 ;  /* 0x0000400604ff75b2 */ /* 0x0006620008000100 */
        /* <DEDUP_REMOVED lines=13> */
[----:B------:R3:W1:Y:S02]  /*0740*/  SYNCS.EXCH.64 URZ, [UR4+0x78], UR6 ;  /* 0x0000780604ff75b2 */ /* 0x0006640008000100 */
[----:B---3--:R-:W-:Y:S01]  /*0750*/  NOP ;  /* 0x0000000000007918 */ /* 0x008fe20000000000 */
.L_x_9:
[----:B------:R-:W3:Y:S01]  /*0760*/  SHFL.IDX PT, R0, R85, RZ, 0x1f ;  /* 0x00001fff55007589 */ /* 0x000ee200000e0000 */
[----:B------:R-:W-:Y:S01]  /*0770*/  NOP ;  /* 0x0000000000007918 */ /* 0x000fe20000000000 */
[----:B---3--:R-:W-:-:S13]  /*0780*/  ISETP.NE.AND P1, PT, R0, 0x1, PT ;  /* 0x000000010000780c */ /* 0x008fda0003f25270 */
        /* <DEDUP_REMOVED lines=14> */
[----:B---3--:R3:W1:Y:S01]  /*0870*/  SYNCS.EXCH.64 URZ, [UR4+0x80], UR8 ;  /* 0x0000800804ff75b2 */ /* 0x0086620008000100 */
[----:B------:R3:W1:Y:S01]  /*0880*/  SYNCS.EXCH.64 URZ, [UR4+0xa0], UR6 ;  /* 0x0000a00604ff75b2 */ /* 0x0006620008000100 */
[----:B------:R3:W1:Y:S01]  /*0890*/  SYNCS.EXCH.64 URZ, [UR4+0x88], UR8 ;  /* 0x0000880804ff75b2 */ /* 0x0006620008000100 */
[----:B------:R3:W1:Y:S01]  /*08a0*/  SYNCS.EXCH.64 URZ, [UR4+0xa8], UR6 ;  /* 0x0000a80604ff75b2 */ /* 0x0006620008000100 */
[----:B------:R3:W1:Y:S01]  /*08b0*/  SYNCS.EXCH.64 URZ, [UR4+0x90], UR8 ;  /* 0x0000900804ff75b2 */ /* 0x0006620008000100 */
[----:B------:R3:W1:Y:S01]  /*08c0*/  SYNCS.EXCH.64 URZ, [UR4+0xb0], UR6 ;  /* 0x0000b00604ff75b2 */ /* 0x0006620008000100 */
[----:B------:R3:W1:Y:S01]  /*08d0*/  SYNCS.EXCH.64 URZ, [UR4+0x98], UR8 ;  /* 0x0000980804ff75b2 */ /* 0x0006620008000100 */
[----:B------:R3:W1:Y:S01]  /*08e0*/  SYNCS.EXCH.64 URZ, [UR4+0xb8], UR6 ;  /* 0x0000b80604ff75b2 */ /* 0x0006620008000100 */
[----:B------:R-:W-:Y:S01]  /*08f0*/  NOP ;  /* 0x0000000000007918 */ /* 0x000fe20000000000 */
.L_x_10:
[----:B------:R-:W2:Y:S01]  /*0900*/  SHFL.IDX PT, R0, R85, RZ, 0x1f ;  /* 0x00001fff55007589 */ /* 0x000ea200000e0000 */
[----:B------:R-:W-:Y:S01]  /*0910*/  NOP ;  /* 0x0000000000007918 */ /* 0x000fe20000000000 */
[----:B--2---:R-:W-:-:S13]  /*0920*/  ISETP.NE.AND P1, PT, R0, 0x3, PT ;  /* 0x000000030000780c */ /* 0x004fda0003f25270 */
[----:B------:R-:W-:Y:S05]  /*0930*/  @P1 BRA `(.L_x_11) ;  /* 0x0000000000301947 */ /* 0x000fea0003800000 */
[----:B---3--:R-:W2:Y:S01]  /*0940*/  S2UR UR6, SR_CgaCtaId ;  /* 0x00000000000679c3 */ /* 0x008ea20000008800 */
[----:B------:R-:W-:Y:S01]  /*0950*/  UMOV UR4, 0x400 ;  /* 0x0000040000047882 */ /* 0x000fe20000000000 */
[----:B------:R-:W-:Y:S01]  /*0960*/  UMOV UR5, 0x20 ;  /* 0x0000002000057882 */ /* 0x000fe20000000000 */
[----:B------:R-:W-:Y:S01]  /*0970*/  ELECT P1, URZ, PT ;  /* 0x0000000000ff782f */ /* 0x000fe20003820000 */
[----:B--2---:R-:W-:Y:S02]  /*0980*/  ULEA UR6, UR6, UR4, 0x18 ;  /* 0x0000000406067291 */ /* 0x004fe4000f8ec0ff */
[----:B------:R-:W-:-:S04]  /*0990*/  UIADD3 UR4, UPT, UPT, -UR5, 0x100000, URZ ;  /* 0x0010000005047890 */ /* 0x000fc8000fffe1ff */
[----:B------:R-:W-:Y:S02]  /*09a0*/  USHF.L.U32 UR5, UR4, 0xb, URZ ;  /* 0x0000000b04057899 */ /* 0x000fe400080006ff */
[----:B------:R-:W-:Y:S01]  /*09b0*/  USHF.L.U32 UR4, UR4, 0x1, URZ ;  /* 0x0000000104047899 */ /* 0x000fe200080006ff */
[----:B------:R-:W2:Y:S11]  /*09c0*/  FENCE.VIEW.ASYNC.S ;  /* 0x00000000000073c6 */ /* 0x000eb60000000000 */
[----:B--2---:R2:W3:Y:S01]  /*09d0*/  SYNCS.EXCH.64 URZ, [UR6+0xc0], UR4 ;  /* 0x0000c00406ff75b2 */ /* 0x0044e20008000100 */
[----:B------:R2:W1:Y:S01]  /*09e0*/  SYNCS.EXCH.64 URZ, [UR6+0xc8], UR4 ;  /* 0x0000c80406ff75b2 */ /* 0x0004620008000100 */
[----:B------:R-:W-:Y:S01]  /*09f0*/  NOP ;  /* 0x0000000000007918 */ /* 0x000fe20000000000 */
.L_x_11:
[----:B------:R-:W4:Y:S01]  /*0a00*/  SHFL.IDX PT, R0, R85, RZ, 0x1f ;  /* 0x00001fff55007589 */ /* 0x000f2200000e0000 */
[----:B------:R-:W-:Y:S01]  /*0a10*/  NOP ;  /* 0x0000000000007918 */ /* 0x000fe20000000000 */
[----:B----4-:R-:W-:-:S13]  /*0a20*/  ISETP.NE.AND P1, PT, R0, 0x4, PT ;  /* 0x000000040000780c */ /* 0x010fda0003f25270 */
[----:B------:R-:W-:Y:S05]  /*0a30*/  @P1 BRA `(.L_x_12) ;  /* 0x00000000004c1947 */ /* 0x000fea0003800000 */
[----:B--2---:R-:W2:Y:S01]  /*0a40*/  S2UR UR5, SR_CgaCtaId ;  /* 0x00000000000579c3 */ /* 0x004ea20000008800 */
[----:B---3--:R-:W-:Y:S01]  /*0a50*/  UMOV UR4, 0x720 ;  /* 0x0000072000047882 */ /* 0x008fe20000000000 */
[----:B------:R-:W-:Y:S01]  /*0a60*/  UMOV UR6, 0x400 ;  /* 0x0000040000067882 */ /* 0x000fe20000000000 */
[----:B------:R-:W-:Y:S01]  /*0a70*/  USEL UR4, UR4, 0x620, UP5 ;  /* 0x0000062004047887 */ /* 0x000fe2000a800000 */
[----:B------:R-:W-:Y:S01]  /*0a80*/  UMOV UR8, 0x1 ;  /* 0x0000000100087882 */ /* 0x000fe20000000000 */
[----:B------:R-:W-:Y:S01]  /*0a90*/  ELECT P1, URZ, PT ;  /* 0x0000000000ff782f */ /* 0x000fe20003820000 */
[----:B------:R-:W-:-:S04]  /*0aa0*/  UIADD3 UR8, UPT, UPT, -UR8, 0x100000, URZ ;  /* 0x0010000008087890 */ /* 0x000fc8000fffe1ff */
[----:B------:R-:W-:Y:S02]  /*0ab0*/  USHF.L.U32 UR9, UR8, 0xb, URZ ;  /* 0x0000000b08097899 */ /* 0x000fe400080006ff */
[----:B------:R-:W-:Y:S02]  /*0ac0*/  USHF.L.U32 UR8, UR8, 0x1, URZ ;  /* 0x0000000108087899 */ /* 0x000fe400080006ff */
[----:B--2---:R-:W-:Y:S02]  /*0ad0*/  ULEA UR6, UR5, UR6, 0x18 ;  /* 0x0000000605067291 */ /* 0x004fe4000f8ec0ff */
[----:B------:R-:W-:-:S04]  /*0ae0*/  UIADD3 UR4, UPT, UPT, -UR4, 0x100000, URZ ;  /* 0x0010000004047890 */ /* 0x000fc8000fffe1ff */
[----:B------:R-:W-:Y:S02]  /*0af0*/  USHF.L.U32 UR5, UR4, 0xb, URZ ;  /* 0x0000000b04057899 */ /* 0x000fe400080006ff */
[----:B------:R-:W-:Y:S01]  /*0b00*/  USHF.L.U32 UR4, UR4, 0x1, URZ ;  /* 0x0000000104047899 */ /* 0x000fe200080006ff */
[----:B------:R-:W2:Y:S03]  /*0b10*/  FENCE.VIEW.ASYNC.S ;  /* 0x00000000000073c6 */ /* 0x000ea60000000000 */
[----:B--2---:R4:W2:Y:S08]  /*0b20*/  SYNCS.EXCH.64 URZ, [UR6+0xd0], UR8 ;  /* 0x0000d00806ff75b2 */ /* 0x0048b00008000100 */
[----:B------:R4:W3:Y:S01]  /*0b30*/  SYNCS.EXCH.64 URZ, [UR6+0xe0], UR4 ;  /* 0x0000e00406ff75b2 */ /* 0x0008e20008000100 */
[----:B------:R4:W1:Y:S01]  /*0b40*/  SYNCS.EXCH.64 URZ, [UR6+0xd8], UR8 ;  /* 0x0000d80806ff75b2 */ /* 0x0008620008000100 */
[----:B------:R4:W1:Y:S02]  /*0b50*/  SYNCS.EXCH.64 URZ, [UR6+0xe8], UR4 ;  /* 0x0000e80406ff75b2 */ /* 0x0008640008000100 */
[----:B----4-:R-:W-:Y:S01]  /*0b60*/  NOP ;  /* 0x0000000000007918 */ /* 0x010fe20000000000 */
.L_x_12:
[----:B------:R-:W4:Y:S01]  /*0b70*/  SHFL.IDX PT, R0, R85, RZ, 0x1f ;  /* 0x00001fff55007589 */ /* 0x000f2200000e0000 */
[----:B------:R-:W-:Y:S01]  /*0b80*/  NOP ;  /* 0x0000000000007918 */ /* 0x000fe20000000000 */
[----:B----4-:R-:W-:-:S13]  /*0b90*/  ISETP.NE.AND P1, PT, R0, 0x5, PT ;  /* 0x000000050000780c */ /* 0x010fda0003f25270 */
[----:B------:R-:W-:Y:S05]  /*0ba0*/  @P1 BRA `(.L_x_13) ;  /* 0x0000000000581947 */ /* 0x000fea0003800000 */
[----:B--2---:R-:W2:Y:S01]  /*0bb0*/  S2UR UR5, SR_CgaCtaId ;  /* 0x00000000000579c3 */ /* 0x004ea20000008800 */
[----:B---3--:R-:W-:Y:S01]  /*0bc0*/  UMOV UR4, 0x400 ;  /* 0x0000040000047882 */ /* 0x008fe20000000000 */
        /* <DEDUP_REMOVED lines=9> */
[----:B--2---:R-:W-:Y:S01]  /*0c60*/  ULEA UR4, UR5, UR4, 0x18 ;  /* 0x0000000405047291 */ /* 0x004fe2000f8ec0ff */
[----:B------:R-:W2:Y:S11]  /*0c70*/  FENCE.VIEW.ASYNC.S ;  /* 0x00000000000073c6 */ /* 0x000eb60000000000 */
[----:B--2---:R4:W2:Y:S01]  /*0c80*/  SYNCS.EXCH.64 URZ, [UR4+0xf0], UR6 ;  /* 0x0000f00604ff75b2 */ /* 0x0048a20008000100 */
[----:B------:R4:W3:Y:S01]  /*0c90*/  SYNCS.EXCH.64 URZ, [UR4+0x110], UR8 ;  /* 0x0001100804ff75b2 */ /* 0x0008e20008000100 */
[----:B------:R4:W1:Y:S01]  /*0ca0*/  SYNCS.EXCH.64 URZ, [UR4+0xf8], UR6 ;  /* 0x0000f80604ff75b2 */ /* 0x0008620008000100 */
[----:B------:R4:W1:Y:S01]  /*0cb0*/  SYNCS.EXCH.64 URZ, [UR4+0x118], UR8 ;  /* 0x0001180804ff75b2 */ /* 0x0008620008000100 */
[----:B------:R4:W1:Y:S01]  /*0cc0*/  SYNCS.EXCH.64 URZ, [UR4+0x100], UR6 ;  /* 0x0001000604ff75b2 */ /* 0x0008620008000100 */
[----:B------:R4:W1:Y:S01]  /*0cd0*/  SYNCS.EXCH.64 URZ, [UR4+0x120], UR8 ;  /* 0x0001200804ff75b2 */ /* 0x0008620008000100 */
[----:B------:R4:W1:Y:S01]  /*0ce0*/  SYNCS.EXCH.64 URZ, [UR4+0x108], UR6 ;  /* 0x0001080604ff75b2 */ /* 0x0008620008000100 */
[----:B------:R4:W1:Y:S02]  /*0cf0*/  SYNCS.EXCH.64 URZ, [UR4+0x128], UR8 ;  /* 0x0001280804ff75b2 */ /* 0x0008640008000100 */
[----:B----4-:R-:W-:Y:S01]  /*0d00*/  NOP ;  /* 0x0000000000007918 */ /* 0x010fe20000000000 */
.L_x_13:
[----:B------:R-:W4:Y:S01]  /*0d10*/  SHFL.IDX PT, R0, R85, RZ, 0x1f ;  /* 0x00001fff55007589 */ /* 0x000f2200000e0000 */
[----:B------:R-:W-:Y:S01]  /*0d20*/  ISETP.NE.OR P0, PT, RZ, UR22, !P0 ;  /* 0x00000016ff007c0c */ /* 0x000fe2000c705670 */
[----:B------:R-:W-:Y:S01]  /*0d30*/  NOP ;  /* 0x0000000000007918 */ /* 0x000fe20000000000 */
[----:B----4-:R-:W-:-:S13]  /*0d40*/  ISETP.NE.AND P1, PT, R0, 0x3, PT ;  /* 0x000000030000780c */ /* 0x010fda0003f25270 */
[----:B------:R-:W-:Y:S05]  /*0d50*/  @P1 BRA `(.L_x_14) ;  /* 0x0000000000381947 */ /* 0x000fea0003800000 */
[----:B--2---:R-:W2:Y:S01]  /*0d60*/  S2UR UR5, SR_CgaCtaId ;  /* 0x00000000000579c3 */ /* 0x004ea20000008800 */
[----:B---3--:R-:W-:Y:S01]  /*0d70*/  UMOV UR4, 0x400 ;  /* 0x0000040000047882 */ /* 0x008fe20000000000 */
[----:B------:R-:W-:Y:S01]  /*0d80*/  UMOV UR6, 0x20 ;  /* 0x0000002000067882 */ /* 0x000fe20000000000 */
[----:B------:R-:W-:Y:S01]  /*0d90*/  ELECT P1, URZ, PT ;  /* 0x0000000000ff782f */ /* 0x000fe20003820000 */
[----:B------:R-:W-:-:S04]  /*0da0*/  UIADD3 UR6, UPT, UPT, -UR6, 0x100000, URZ ;  /* 0x0010000006067890 */ /* 0x000fc8000fffe1ff */
[----:B------:R-:W-:Y:S02]  /*0db0*/  USHF.L.U32 UR7, UR6, 0xb, URZ ;  /* 0x0000000b06077899 */ /* 0x000fe400080006ff */
[----:B------:R-:W-:Y:S02]  /*0dc0*/  USHF.L.U32 UR6, UR6, 0x1, URZ ;  /* 0x0000000106067899 */ /* 0x000fe400080006ff */
[----:B--2---:R-:W-:Y:S01]  /*0dd0*/  ULEA UR4, UR5, UR4, 0x18 ;  /* 0x0000000405047291 */ /* 0x004fe2000f8ec0ff */
[----:B------:R-:W2:Y:S11]  /*0de0*/  FENCE.VIEW.ASYNC.S ;  /* 0x00000000000073c6 */ /* 0x000eb60000000000 */
[----:B--2---:R4:W2:Y:S01]  /*0df0*/  SYNCS.EXCH.64 URZ, [UR4+0x130], UR6 ;  /* 0x0001300604ff75b2 */ /* 0x0048a20008000100 */
[----:B------:R4:W3:Y:S01]  /*0e00*/  SYNCS.EXCH.64 URZ, [UR4+0x140], UR6 ;  /* 0x0001400604ff75b2 */ /* 0x0008e20008000100 */
[----:B------:R4:W1:Y:S01]  /*0e10*/  SYNCS.EXCH.64 URZ, [UR4+0x138], UR6 ;  /* 0x0001380604ff75b2 */ /* 0x0008620008000100 */
[----:B------:R4:W1:Y:S02]  /*0e20*/  SYNCS.EXCH.64 URZ, [UR4+0x148], UR6 ;  /* 0x0001480604ff75b2 */ /* 0x0008640008000100 */
[----:B----4-:R-:W-:Y:S01]  /*0e30*/  NOP ;  /* 0x0000000000007918 */ /* 0x010fe20000000000 */
.L_x_14:
[----:B---3--:R-:W3:Y:S01]  /*0e40*/  S2UR UR7, SR_CgaCtaId ;  /* 0x00000000000779c3 */ /* 0x008ee20000008800 */
[----:B------:R-:W-:Y:S01]  /*0e50*/  VOTEU.ALL UP0, P0 ;  /* 0x0000000000ff7886 */ /* 0x000fe20000000000 */
[----:B--2---:R-:W-:Y:S01]  /*0e60*/  UMOV UR4, 0x20 ;  /* 0x0000002000047882 */ /* 0x004fe20000000000 */
[----:B------:R-:W2:Y:S01]  /*0e70*/  LDCU UR33, c[0x0][0x36c] ;  /* 0x00006d80ff2177ac */ /* 0x000ea20008000800 */
[----:B------:R-:W-:Y:S01]  /*0e80*/  NOP ;  /* 0x0000000000007918 */ /* 0x000fe20000000000 */
[----:B------:R-:W-:Y:S01]  /*0e90*/  LOP3.LUT R0, R98, 0x1f, RZ, 0xc0, !PT ;  /* 0x0000001f62007812 */ /* 0x000fe200078ec0ff */
[----:B------:R-:W-:Y:S01]  /*0ea0*/  @!UP0 UMOV UR6, 0x400 ;  /* 0x0000040000068882 */ /* 0x000fe20000000000 */
[----:B------:R-:W-:-:S04]  /*0eb0*/  @!UP0 UIADD3 UR4, UPT, UPT, -UR4, 0x100000, URZ ;  /* 0x0010000004048890 */ /* 0x000fc8000fffe1ff */
[----:B------:R-:W-:Y:S02]  /*0ec0*/  @!UP0 USHF.L.U32 UR5, UR4, 0xb, URZ ;  /* 0x0000000b04058899 */ /* 0x000fe400080006ff */
[----:B------:R-:W-:Y:S02]  /*0ed0*/  @!UP0 USHF.L.U32 UR4, UR4, 0x1, URZ ;  /* 0x0000000104048899 */ /* 0x000fe400080006ff */
[----:B------:R-:W-:Y:S02]  /*0ee0*/  UISETP.NE.AND UP6, UPT, UR22, URZ, UPT ;  /* 0x000000ff1600728c */ /* 0x000fe4000bfc5270 */
[----:B--2---:R-:W-:Y:S02]  /*0ef0*/  UISETP.EQ.U32.AND UP1, UPT, UR33, 0x1, UPT ;  /* 0x000000012100788c */ /* 0x004fe4000bf22070 */
[----:B---3--:R-:W-:Y:S01]  /*0f00*/  @!UP0 ULEA UR6, UR7, UR6, 0x18 ;  /* 0x0000000607068291 */ /* 0x008fe2000f8ec0ff */
[----:B------:R-:W-:Y:S01]  /*0f10*/  VOTEU.ALL UP0, P0 ;  /* 0x0000000000ff7886 */ /* 0x000fe20000000000 */
[----:B------:R-:W2:Y:S10]  /*0f20*/  FENCE.VIEW.ASYNC.S ;  /* 0x00000000000073c6 */ /* 0x000eb40000000000 */
[----:B--2---:R2:W3:Y:S01]  /*0f30*/  @!UP0 SYNCS.EXCH.64 URZ, [UR6+0x150], UR4 ;  /* 0x0001500406ff85b2 */ /* 0x0044e20008000100 */
[----:B------:R-:W-:Y:S05]  /*0f40*/  BRA.U !UP1, `(.L_x_15) ;  /* 0x0000000109087547 */ /* 0x000fea000b800000 */
[----:B-1-3--:R-:W-:Y:S01]  /*0f50*/  UCGABAR_ARV ;  /* 0x00000000000079c7 */ /* 0x00afe20008000000 */
[----:B------:R-:W-:Y:S05]  /*0f60*/  BRA `(.L_x_16) ;  /* 0x0000000000047947 */ /* 0x000fea0003800000 */
.L_x_15:
[----:B-1-3--:R-:W-:Y:S01]  /*0f70*/  NOP ;  /* 0x0000000000007918 */ /* 0x00afe20000000000 */
.L_x_16:
[----:B------:R-:W1:Y:S01]  /*0f80*/  S2UR UR31, SR_CTAID.X ;  /* 0x00000000001f79c3 */ /* 0x000e620000002500 */
[----:B------:R-:W-:-:S05]  /*0f90*/  CS2R.32 R87, SR_CgaSize ;  /* 0x0000000000577805 */ /* 0x000fca0000008a00 */
[----:B------:R-:W-:-:S05]  /*0fa0*/  IMAD R87, R87, -0xa0, RZ ;  /* 0xffffff6057577824 */ /* 0x000fca00078e02ff */
[----:B--2---:R-:W-:-:S14]  /*0fb0*/  R2UR UR5, R87 ;  /* 0x00000000570572ca */ /* 0x004fdc00000e0000 */
[----:B------:R-:W2:Y:S01]  /*0fc0*/  LDCU UR5, c[0x0][UR5+0x2b0] ;  /* 0x00005600050577ac */ /* 0x000ea20008000800 */
[----:B------:R-:W-:-:S05]  /*0fd0*/  CS2R.32 R87, SR_CgaSize ;  /* 0x0000000000577805 */ /* 0x000fca0000008a00 */
[----:B------:R-:W-:-:S05]  /*0fe0*/  IMAD R87, R87, -0xa0, RZ ;  /* 0xffffff6057577824 */ /* 0x000fca00078e02ff */
[----:B------:R-:W-:-:S14]  /*0ff0*/  R2UR UR4, R87 ;  /* 0x00000000570472ca */ /* 0x000fdc00000e0000 */
[----:B------:R-:W3:Y:S01]  /*1000*/  LDCU UR4, c[0x0][UR4+0x2b4] ;  /* 0x00005680040477ac */ /* 0x000ee20008000800 */
[----:B------:R-:W4:Y:S01]  /*1010*/  S2UR UR26, SR_CTAID.Y ;  /* 0x00000000001a79c3 */ /* 0x000f220000002600 */
[----:B------:R-:W-:-:S05]  /*1020*/  CS2R.32 R87, SR_CgaSize ;  /* 0x0000000000577805 */ /* 0x000fca0000008a00 */
[----:B------:R-:W-:-:S05]  /*1030*/  IMAD R87, R87, -0xa0, RZ ;  /* 0xffffff6057577824 */ /* 0x000fca00078e02ff */
[----:B------:R-:W-:-:S14]  /*1040*/  R2UR UR8, R87 ;  /* 0x00000000570872ca */ /* 0x000fdc00000e0000 */
[----:B------:R-:W3:Y:S01]  /*1050*/  LDCU UR8, c[0x0][UR8+0x2a0] ;  /* 0x00005400080877ac */ /* 0x000ee20008000800 */
[----:B------:R-:W-:-:S05]  /*1060*/  CS2R.32 R87, SR_CgaSize ;  /* 0x0000000000577805 */ /* 0x000fca0000008a00 */
[----:B------:R-:W-:-:S05]  /*1070*/  IMAD R87, R87, -0xa0, RZ ;  /* 0xffffff6057577824 */ /* 0x000fca00078e02ff */
[----:B------:R-:W-:-:S14]  /*1080*/  R2UR UR9, R87 ;  /* 0x00000000570972ca */ /* 0x000fdc00000e0000 */
[----:B------:R-:W3:Y:S01]  /*1090*/  LDCU UR9, c[0x0][UR9+0x2a4] ;  /* 0x00005480090977ac */ /* 0x000ee20008000800 */
[----:B------:R-:W3:Y:S01]  /*10a0*/  S2UR UR10, SR_CgaCtaId ;  /* 0x00000000000a79c3 */ /* 0x000ee20000008800 */
[----:B------:R-:W3:Y:S01]  /*10b0*/  LDCU UR23, c[0x0][0xb24] ;  /* 0x00016480ff1777ac */ /* 0x000ee20008000800 */
[----:B------:R-:W3:Y:S01]  /*10c0*/  LDCU UR45, c[0x0][0xb24] ;  /* 0x00016480ff2d77ac */ /* 0x000ee20008000800 */
[----:B-1----:R-:W-:Y:S01]  /*10d0*/  I2FP.F32.U32 R3, UR31 ;  /* 0x0000001f00037c45 */ /* 0x002fe20008201000 */
[----:B------:R-:W1:Y:S04]  /*10e0*/  LDCU UR29, c[0x0][0xb30] ;  /* 0x00016600ff1d77ac */ /* 0x000e680008000800 */
[----:B--2---:R-:W-:Y:S01]  /*10f0*/  FMUL R3, R3, UR5 ;  /* 0x0000000503037c20 */ /* 0x004fe20008400000 */
[----:B------:R-:W-:Y:S01]  /*1100*/  UMOV UR13, 0x11 ;  /* 0x00000011000d7882 */ /* 0x000fe20000000000 */
[----:B------:R-:W-:Y:S01]  /*1110*/  UMOV UR14, 0x5 ;  /* 0x00000005000e7882 */ /* 0x000fe20000000000 */
[----:B----4-:R-:W-:-:S03]  /*1120*/  I2FP.F32.U32 R2, UR26 ;  /* 0x0000001a00027c45 */ /* 0x010fc60008201000 */
[----:B------:R-:W2:Y:S02]  /*1130*/  F2I.U32.TRUNC.NTZ R3, R3 ;  /* 0x0000000300037305 */ /* 0x000ea4000020f000 */
[----:B---3--:R-:W-:Y:S01]  /*1140*/  FMUL R2, R2, UR4 ;  /* 0x0000000402027c20 */ /* 0x008fe20008400000 */
[----:B------:R-:W-:Y:S02]  /*1150*/  ULOP3.LUT UR4, UR10, 0x4, URZ, 0xc0, !UPT ;  /* 0x000000040a047892 */ /* 0x000fe4000f8ec0ff */
[----:B------:R-:W-:-:S03]  /*1160*/  ULOP3.LUT UR7, UR10, 0x3, URZ, 0xc0, !UPT ;  /* 0x000000030a077892 */ /* 0x000fc6000f8ec0ff */
[----:B------:R-:W3:Y:S01]  /*1170*/  F2I.U32.TRUNC.NTZ R2, R2 ;  /* 0x0000000200027305 */ /* 0x000ee2000020f000 */
[----:B------:R-:W-:Y:S02]  /*1180*/  ULOP3.LUT UR4, UR4, 0x1, UR10, 0xf8, !UPT ;  /* 0x0000000104047892 */ /* 0x000fe4000f8ef80a */
[----:B------:R-:W-:Y:S02]  /*1190*/  UISETP.GT.U32.AND UP1, UPT, UR7, 0xffff, UPT ;  /* 0x0000ffff0700788c */ /* 0x000fe4000bf24070 */
[----:B------:R-:W-:Y:S01]  /*11a0*/  UISETP.GT.U32.AND UP0, UPT, UR4, 0xffff, UPT ;  /* 0x0000ffff0400788c */ /* 0x000fe2000bf04070 */
[----:B--2---:R-:W-:Y:S01]  /*11b0*/  R2UR UR5, R3 ;  /* 0x00000000030572ca */ /* 0x004fe200000e0000 */
[----:B------:R-:W-:Y:S01]  /*11c0*/  USHF.R.U32.HI UR12, URZ, 0x1, UR10 ;  /* 0x00000001ff0c7899 */ /* 0x000fe2000801160a */
[----:B------:R-:W-:Y:S01]  /*11d0*/  PRMT R3, RZ, 0x7610, R3 ;  /* 0x00007610ff037816 */ /* 0x000fe20000000003 */
[----:B------:R-:W-:Y:S02]  /*11e0*/  USEL UR24, UR4, 0xffff, !UP0 ;  /* 0x0000ffff04187887 */ /* 0x000fe4000c000000 */
[----:B------:R-:W-:-:S02]  /*11f0*/  USHF.R.U32.HI UR11, URZ, 0x2, UR10 ;  /* 0x00000002ff0b7899 */ /* 0x000fc4000801160a */
[----:B------:R-:W-:Y:S01]  /*1200*/  USHF.L.U32 UR30, UR10, 0x9, URZ ;  /* 0x000000090a1e7899 */ /* 0x000fe200080006ff */
[----:B---3--:R-:W-:Y:S01]  /*1210*/  R2UR UR6, R2 ;  /* 0x00000000020672ca */ /* 0x008fe200000e0000 */
[----:B------:R-:W-:Y:S01]  /*1220*/  USHF.L.U32 UR27, UR10, 0xb, URZ ;  /* 0x0000000b0a1b7899 */ /* 0x000fe200080006ff */
[----:B------:R-:W-:Y:S01]  /*1230*/  PRMT R2, RZ, 0x7610, R2 ;  /* 0x00007610ff027816 */ /* 0x000fe20000000002 */
[----:B------:R-:W-:Y:S02]  /*1240*/  USEL UR25, UR7, 0xffff, !UP1 ;  /* 0x0000ffff07197887 */ /* 0x000fe4000c800000 */
[----:B------:R-:W-:-:S04]  /*1250*/  UIADD3 UR5, UPT, UPT, -UR5, URZ, URZ ;  /* 0x000000ff05057290 */ /* 0x000fc8000fffe1ff */
[----:B------:R-:W-:-:S04]  /*1260*/  UIMAD UR5, UR8, UR5, UR31 ;  /* 0x00000005080572a4 */ /* 0x000fc8000f8e021f */
[----:B------:R-:W-:Y:S02]  /*1270*/  UIADD3 UR4, UPT, UPT, -UR6, URZ, URZ ;  /* 0x000000ff06047290 */ /* 0x000fe4000fffe1ff */
[----:B------:R-:W-:Y:S02]  /*1280*/  IMAD.U32 R87, RZ, RZ, UR5 ;  /* 0x00000005ff577e24 */ /* 0x000fe4000f8e00ff */
[----:B------:R-:W-:-:S06]  /*1290*/  UIMAD UR4, UR9, UR4, UR26 ;  /* 0x00000004090472a4 */ /* 0x000fcc000f8e021a */
[----:B------:R-:W-:Y:S01]  /*12a0*/  IMAD.U32 R86, RZ, RZ, UR4 ;  /* 0x00000004ff567e24 */ /* 0x000fe2000f8e00ff */
[----:B-1----:R-:W-:Y:S06]  /*12b0*/  BRA.U UP6, `(.L_x_17) ;  /* 0x00000001066c7547 */ /* 0x002fec000b800000 */
[----:B------:R-:W-:Y:S02]  /*12c0*/  R2UR UR15, R86 ;  /* 0x00000000560f72ca */ /* 0x000fe400000e0000 */
[----:B------:R-:W-:-:S11]  /*12d0*/  R2UR UR5, R87 ;  /* 0x00000000570572ca */ /* 0x000fd600000e0000 */
[----:B------:R-:W-:Y:S02]  /*12e0*/  UISETP.NE.AND UP0, UPT, UR15, URZ, UPT ;  /* 0x000000ff0f00728c */ /* 0x000fe4000bf05270 */
[----:B------:R-:W-:Y:S02]  /*12f0*/  UISETP.NE.AND UP2, UPT, UR15, 0x1, UPT ;  /* 0x000000010f00788c */ /* 0x000fe4000bf45270 */
[----:B------:R-:W-:Y:S02]  /*1300*/  ULOP3.LUT UR4, UR5, 0x2, URZ, 0x3c, !UPT ;  /* 0x0000000205047892 */ /* 0x000fe4000f8e3cff */
[----:B------:R-:W-:Y:S02]  /*1310*/  UISETP.GT.U32.AND UP4, UPT, UR5, 0x1, UP0 ;  /* 0x000000010500788c */ /* 0x000fe40008784070 */
[----:B------:R-:W-:Y:S02]  /*1320*/  UISETP.GT.U32.AND UP3, UPT, UR5, 0x1, UP2 ;  /* 0x000000010500788c */ /* 0x000fe40009764070 */
[----:B------:R-:W-:-:S02]  /*1330*/  UISETP.GT.U32.AND UP1, UPT, UR4, 0x1, UP0 ;  /* 0x000000010400788c */ /* 0x000fc40008724070 */
[----:B------:R-:W-:Y:S02]  /*1340*/  ULOP3.LUT UR10, UR5, 0xfffffffe, URZ, 0xc0, !UPT ;  /* 0xfffffffe050a7892 */ /* 0x000fe4000f8ec0ff */
[----:B------:R-:W-:Y:S02]  /*1350*/  UISETP.GT.U32.AND UP0, UPT, UR4, 0x1, UP2 ;  /* 0x000000010400788c */ /* 0x000fe40009704070 */
[----:B------:R-:W-:Y:S02]  /*1360*/  USEL UR6, URZ, 0x1, UP4 ;  /* 0x00000001ff067887 */ /* 0x000fe4000a000000 */
[----:B------:R-:W-:Y:S02]  /*1370*/  USEL UR5, URZ, 0x10, UP3 ;  /* 0x00000010ff057887 */ /* 0x000fe40009800000 */
[----:B------:R-:W-:Y:S02]  /*1380*/  USEL UR4, URZ, 0x2, UP4 ;  /* 0x00000002ff047887 */ /* 0x000fe4000a000000 */
[----:B------:R-:W-:-:S02]  /*1390*/  USEL UR9, URZ, 0x20, UP3 ;  /* 0x00000020ff097887 */ /* 0x000fc40009800000 */
[----:B------:R-:W-:Y:S02]  /*13a0*/  USEL UR8, URZ, 0x4, UP1 ;  /* 0x00000004ff087887 */ /* 0x000fe40008800000 */
[----:B------:R-:W-:Y:S02]  /*13b0*/  UIADD3 UR4, UPT, UPT, UR4, UR5, UR6 ;  /* 0x0000000504047290 */ /* 0x000fe4000fffe006 */
[----:B------:R-:W-:Y:S02]  /*13c0*/  USEL UR6, URZ, 0x8, UP1 ;  /* 0x00000008ff067887 */ /* 0x000fe40008800000 */
[----:B------:R-:W-:Y:S02]  /*13d0*/  USEL UR7, URZ, 0x40, UP0 ;  /* 0x00000040ff077887 */ /* 0x000fe40008000000 */
[----:B------:R-:W-:Y:S02]  /*13e0*/  UIADD3 UR5, UPT, UPT, UR8, UR9, UR4 ;  /* 0x0000000908057290 */ /* 0x000fe4000fffe004 */
[----:B------:R-:W-:-:S02]  /*13f0*/  ULEA UR4, UR15, UR10, 0x2 ;  /* 0x0000000a0f047291 */ /* 0x000fc4000f8e10ff */
[----:B------:R-:W-:Y:S02]  /*1400*/  USEL UR8, URZ, 0x80, UP0 ;  /* 0x00000080ff087887 */ /* 0x000fe40008000000 */
[----:B------:R-:W-:-:S03]  /*1410*/  UIADD3 UR5, UPT, UPT, UR6, UR7, UR5 ;  /* 0x0000000706057290 */ /* 0x000fc6000fffe005 */
[----:B------:R-:W-:Y:S01]  /*1420*/  UMOV UR6, 0x3 ;  /* 0x0000000300067882 */ /* 0x000fe20000000000 */
[----:B------:R-:W-:Y:S02]  /*1430*/  UIADD3 UR5, UPT, UPT, UR5, UR8, URZ ;  /* 0x0000000805057290 */ /* 0x000fe4000fffe0ff */
[----:B------:R-:W-:-:S04]  /*1440*/  USHF.L.U32 UR4, UR6, UR4, URZ ;  /* 0x0000000406047299 */ /* 0x000fc800080006ff */
[----:B------:R-:W-:Y:S02]  /*1450*/  IMAD.U32 R3, RZ, RZ, UR5 ;  /* 0x00000005ff037e24 */ /* 0x000fe4000f8e00ff */
[----:B------:R-:W-:-:S07]  /*1460*/  IMAD.U32 R2, RZ, RZ, UR4 ;  /* 0x00000004ff027e24 */ /* 0x000fce000f8e00ff */
.L_x_17:
[----:B------:R-:W1:Y:S01]  /*1470*/  S2UR UR36, SR_CTAID.Z ;  /* 0x00000000002479c3 */ /* 0x000e620000002700 */
[----:B------:R-:W-:Y:S02]  /*1480*/  UISETP.GE.AND UP0, UPT, UR23, 0x1, UPT ;  /* 0x000000011700788c */ /* 0x000fe4000bf06270 */
[----:B------:R-:W-:Y:S02]  /*1490*/  ULOP3.LUT UR25, UR25, 0xffff, URZ, 0xc0, !UPT ;  /* 0x0000ffff19197892 */ /* 0x000fe4000f8ec0ff */
[----:B------:R-:W-:Y:S02]  /*14a0*/  ULOP3.LUT UR24, UR24, 0xffff, URZ, 0xc0, !UPT ;  /* 0x0000ffff18187892 */ /* 0x000fe4000f8ec0ff */
[----:B------:R-:W-:Y:S02]  /*14b0*/  UISETP.NE.AND UP3, UPT, UR22, 0x2, UPT ;  /* 0x000000021600788c */ /* 0x000fe4000bf65270 */
[----:B------:R-:W-:Y:S02]  /*14c0*/  ULOP3.LUT UR48, UR12, 0x1, URZ, 0xc0, !UPT ;  /* 0x000000010c307892 */ /* 0x000fe4000f8ec0ff */
[----:B------:R-:W-:-:S02]  /*14d0*/  ULOP3.LUT UR32, UR11, 0x1, URZ, 0xc0, !UPT ;  /* 0x000000010b207892 */ /* 0x000fc4000f8ec0ff */
[----:B------:R-:W-:Y:S02]  /*14e0*/  ULOP3.LUT UR30, UR30, 0x800, URZ, 0xc0, !UPT ;  /* 0x000008001e1e7892 */ /* 0x000fe4000f8ec0ff */
[----:B------:R-:W-:Y:S02]  /*14f0*/  ULOP3.LUT UR27, UR27, 0x1000, URZ, 0xc0, !UPT ;  /* 0x000010001b1b7892 */ /* 0x000fe4000f8ec0ff */
[----:B------:R-:W-:Y:S02]  /*1500*/  USHF.L.U32 UR25, UR13, UR25, URZ ;  /* 0x000000190d197299 */ /* 0x000fe400080006ff */
[----:B------:R-:W-:Y:S01]  /*1510*/  USHF.L.U32 UR24, UR14, UR24, URZ ;  /* 0x000000180e187299 */ /* 0x000fe200080006ff */
[----:B------:R-:W-:Y:S01]  /*1520*/  UMOV UR20, UR31 ;  /* 0x0000001f00147c82 */ /* 0x000fe20008000000 */
[----:B------:R-:W-:Y:S10]  /*1530*/  BRA.U !UP0, `(.L_x_18) ;  /* 0x0000000108d47547 */ /* 0x000ff4000b800000 */
[----:B------:R-:W2:Y:S01]  /*1540*/  LDCU.128 UR12, c[0x0][0xb10] ;  /* 0x00016200ff0c77ac */ /* 0x000ea20008000c00 */
[----:B------:R-:W3:Y:S01]  /*1550*/  LDCU UR6, c[0x0][0x370] ;  /* 0x00006e00ff0677ac */ /* 0x000ee20008000800 */
[----:B------:R-:W4:Y:S01]  /*1560*/  LDCU UR5, c[0x0][0x374] ;  /* 0x00006e80ff0577ac */ /* 0x000f220008000800 */
[----:B------:R-:W1:Y:S01]  /*1570*/  LDCU UR28, c[0x0][0xb0c] ;  /* 0x00016180ff1c77ac */ /* 0x000e620008000800 */
[----:B------:R-:W1:Y:S01]  /*1580*/  LDCU UR4, c[0x0][0xb20] ;  /* 0x00016400ff0477ac */ /* 0x000e620008000800 */
[----:B------:R-:W1:Y:S01]  /*1590*/  LDCU.64 UR8, c[0x0][0xb28] ;  /* 0x00016500ff0877ac */ /* 0x000e620008000a00 */
[----:B--2---:R-:W-:Y:S02]  /*15a0*/  UISETP.NE.AND UP0, UPT, UR14, 0x1, UPT ;  /* 0x000000010e00788c */ /* 0x004fe4000bf05270 */
[----:B----4-:R-:W-:Y:S02]  /*15b0*/  UIMAD.WIDE.U32 UR10, UR5, UR15, URZ ;  /* 0x0000000f050a72a5 */ /* 0x010fe4000f8e00ff */
[----:B---3--:R-:W-:-:S02]  /*15c0*/  UIMAD.WIDE.U32 UR18, UR6, UR12, URZ ;  /* 0x0000000c061272a5 */ /* 0x008fc4000f8e00ff */
[----:B-1----:R-:W-:Y:S02]  /*15d0*/  UISETP.NE.AND UP1, UPT, UR28, 0x1, UPT ;  /* 0x000000011c00788c */ /* 0x002fe4000bf25270 */
[----:B------:R-:W-:Y:S01]  /*15e0*/  UISETP.NE.AND UP2, UPT, UR23, 0x1, UPT ;  /* 0x000000011700788c */ /* 0x000fe2000bf45270 */
[----:B------:R-:W-:Y:S02]  /*15f0*/  UMOV UR10, UR11 ;  /* 0x0000000b000a7c82 */ /* 0x000fe40008000000 */
[----:B------:R-:W-:Y:S01]  /*1600*/  UMOV UR18, UR19 ;  /* 0x0000001300127c82 */ /* 0x000fe20008000000 */
[----:B------:R-:W-:Y:S02]  /*1610*/  @UP0 USHF.R.U32.HI UR5, URZ, UR4, UR10 ;  /* 0x00000004ff050299 */ /* 0x000fe4000801160a */
[----:B------:R-:W-:Y:S02]  /*1620*/  UIMAD.WIDE.U32 UR20, UR26, UR15, URZ ;  /* 0x0000000f1a1472a5 */ /* 0x000fe4000f8e00ff */
[----:B------:R-:W-:-:S02]  /*1630*/  UIMAD.WIDE.U32 UR10, UR5, UR8, URZ ;  /* 0x00000008050a72a5 */ /* 0x000fc4000f8e00ff */
[----:B------:R-:W-:Y:S02]  /*1640*/  @UP1 USHF.R.U32.HI UR6, URZ, UR13, UR18 ;  /* 0x0000000dff061299 */ /* 0x000fe40008011612 */
[----:B------:R-:W-:Y:S02]  /*1650*/  UIMAD.WIDE.U32 UR16, UR31, UR12, URZ ;  /* 0x0000000c1f1072a5 */ /* 0x000fe4000f8e00ff */
[----:B------:R-:W-:Y:S01]  /*1660*/  UIMAD.WIDE.U32 UR18, UR6, UR8, URZ ;  /* 0x00000008061272a5 */ /* 0x000fe2000f8e00ff */
[----:B------:R-:W-:Y:S01]  /*1670*/  UMOV UR20, UR21 ;  /* 0x0000001500147c82 */ /* 0x000fe20008000000 */
[----:B------:R-:W-:Y:S01]  /*1680*/  UMOV UR10, UR11 ;  /* 0x0000000b000a7c82 */ /* 0x000fe20008000000 */
[----:B------:R-:W-:Y:S02]  /*1690*/  USHF.R.U32.HI UR20, URZ, UR4, UR20 ;  /* 0x00000004ff147299 */ /* 0x000fe40008011614 */
[----:B------:R-:W-:Y:S02]  /*16a0*/  @UP2 USHF.R.U32.HI UR5, URZ, UR9, UR10 ;  /* 0x00000009ff052299 */ /* 0x000fe4000801160a */
[----:B------:R-:W-:Y:S01]  /*16b0*/  UMOV UR7, UR19 ;  /* 0x0000001300077c82 */ /* 0x000fe20008000000 */
[----:B------:R-:W-:Y:S01]  /*16c0*/  UMOV UR16, UR17 ;  /* 0x0000001100107c82 */ /* 0x000fe20008000000 */
[----:B------:R-:W-:-:S02]  /*16d0*/  @UP2 USHF.R.U32.HI UR6, URZ, UR9, UR7 ;  /* 0x00000009ff062299 */ /* 0x000fc40008011607 */
[----:B------:R-:W-:Y:S02]  /*16e0*/  USHF.R.U32.HI UR16, URZ, UR13, UR16 ;  /* 0x0000000dff107299 */ /* 0x000fe40008011610 */
[----:B------:R-:W-:Y:S02]  /*16f0*/  USEL UR4, UR26, UR20, !UP0 ;  /* 0x000000141a047287 */ /* 0x000fe4000c000000 */
[----:B------:R-:W-:Y:S02]  /*1700*/  UIMAD UR7, UR5, UR23, URZ ;  /* 0x00000017050772a4 */ /* 0x000fe4000f8e02ff */
[----:B------:R-:W-:Y:S02]  /*1710*/  USEL UR5, UR31, UR16, !UP1 ;  /* 0x000000101f057287 */ /* 0x000fe4000c800000 */
[----:B------:R-:W-:Y:S02]  /*1720*/  UIMAD UR12, UR6, UR23, URZ ;  /* 0x00000017060c72a4 */ /* 0x000fe4000f8e02ff */
[----:B------:R-:W-:-:S02]  /*1730*/  UISETP.GE.AND UP0, UPT, UR4, UR7, UPT ;  /* 0x000000070400728c */ /* 0x000fc4000bf06270 */
[----:B------:R-:W-:Y:S02]  /*1740*/  UIMAD.WIDE.U32 UR10, UR4, UR8, URZ ;  /* 0x00000008040a72a5 */ /* 0x000fe4000f8e00ff */
[----:B------:R-:W-:Y:S02]  /*1750*/  UISETP.GE.OR UP0, UPT, UR5, UR12, UP0 ;  /* 0x0000000c0500728c */ /* 0x000fe40008706670 */
[----:B------:R-:W-:Y:S02]  /*1760*/  UIMAD.WIDE.U32 UR12, UR5, UR8, URZ ;  /* 0x00000008050c72a5 */ /* 0x000fe4000f8e00ff */
[----:B------:R-:W-:Y:S01]  /*1770*/  UIADD3 UR10, UPT, UPT, -UR4, URZ, URZ ;  /* 0x000000ff040a7290 */ /* 0x000fe2000fffe1ff */
[----:B------:R-:W-:Y:S01]  /*1780*/  UMOV UR8, UR11 ;  /* 0x0000000b00087c82 */ /* 0x000fe20008000000 */
[----:B------:R-:W-:Y:S02]  /*1790*/  UIADD3 UR20, UPT, UPT, -UR5, URZ, URZ ;  /* 0x000000ff05147290 */ /* 0x000fe4000fffe1ff */
[----:B------:R-:W-:-:S03]  /*17a0*/  USHF.R.U32.HI UR8, URZ, UR9, UR8 ;  /* 0x00000009ff087299 */ /* 0x000fc60008011608 */
[----:B------:R-:W-:Y:S01]  /*17b0*/  @!UP0 UMOV UR7, UR13 ;  /* 0x0000000d00078c82 */ /* 0x000fe20008000000 */
[----:B------:R-:W-:Y:S02]  /*17c0*/  UIMAD UR26, UR14, UR10, UR26 ;  /* 0x0000000a0e1a72a4 */ /* 0x000fe4000f8e021a */
[----:B------:R-:W-:Y:S02]  /*17d0*/  USEL UR8, UR4, UR8, !UP2 ;  /* 0x0000000804087287 */ /* 0x000fe4000d000000 */
[----:B------:R-:W-:Y:S02]  /*17e0*/  @!UP0 USHF.R.U32.HI UR7, URZ, UR9, UR7 ;  /* 0x00000009ff078299 */ /* 0x000fe40008011607 */
[----:B------:R-:W-:Y:S02]  /*17f0*/  UIADD3 UR9, UPT, UPT, -UR8, URZ, URZ ;  /* 0x000000ff08097290 */ /* 0x000fe4000fffe1ff */
[----:B------:R-:W-:Y:S02]  /*1800*/  @!UP0 USEL UR7, UR5, UR7, !UP2 ;  /* 0x0000000705078287 */ /* 0x000fe4000d000000 */
[----:B------:R-:W-:-:S02]  /*1810*/  UIMAD UR9, UR23, UR9, UR4 ;  /* 0x00000009170972a4 */ /* 0x000fc4000f8e0204 */
[----:B------:R-:W-:Y:S02]  /*1820*/  @!UP0 UIADD3 UR8, UPT, UPT, UR8, -UR7, URZ ;  /* 0x8000000708088290 */ /* 0x000fe4000fffe0ff */
[----:B------:R-:W-:Y:S02]  /*1830*/  @!UP0 UIMAD UR6, UR9, UR6, UR7 ;  /* 0x00000006090682a4 */ /* 0x000fe4000f8e0207 */
[----:B------:R-:W-:Y:S02]  /*1840*/  @!UP0 UIMAD UR4, UR8, UR23, UR5 ;  /* 0x00000017080482a4 */ /* 0x000fe4000f8e0205 */
[----:B------:R-:W-:Y:S02]  /*1850*/  UIMAD UR20, UR28, UR20, UR31 ;  /* 0x000000141c1472a4 */ /* 0x000fe4000f8e021f */
[----:B------:R-:W-:Y:S01]  /*1860*/  UIMAD UR26, UR4, UR14, UR26 ;  /* 0x0000000e041a72a4 */ /* 0x000fe2000f8e021a */
[----:B------:R-:W-:Y:S02]  /*1870*/  @!UP0 UMOV UR5, UR6 ;  /* 0x0000000600058c82 */ /* 0x000fe40008000000 */
[----:B------:R-:W-:-:S12]  /*1880*/  UIMAD UR20, UR5, UR28, UR20 ;  /* 0x0000001c051472a4 */ /* 0x000fd8000f8e0214 */
.L_x_18:
[----:B------:R-:W-:-:S09]  /*1890*/  UISETP.NE.AND UP0, UPT, UR29, 0x1, UPT ;  /* 0x000000011d00788c */ /* 0x000fd2000bf05270 */
[----:B------:R-:W-:Y:S05]  /*18a0*/  BRA.U UP0, `(.L_x_19) ;  /* 0x0000000100447547 */ /* 0x000fea000b800000 */
[----:B------:R-:W2:Y:S01]  /*18b0*/  LDCU.128 UR8, c[0x0][0xb10] ;  /* 0x00016200ff0877ac */ /* 0x000ea20008000c00 */
[----:B------:R-:W3:Y:S01]  /*18c0*/  LDCU UR12, c[0x0][0xb0c] ;  /* 0x00016180ff0c77ac */ /* 0x000ee20008000800 */
[----:B------:R-:W4:Y:S01]  /*18d0*/  LDCU UR13, c[0x0][0xb20] ;  /* 0x00016400ff0d77ac */ /* 0x000f220008000800 */
[----:B--2---:R-:W-:Y:S02]  /*18e0*/  UIMAD.WIDE.U32 UR6, UR20, UR8, URZ ;  /* 0x00000008140672a5 */ /* 0x004fe4000f8e00ff */
[----:B------:R-:W-:Y:S02]  /*18f0*/  UIMAD.WIDE.U32 UR4, UR26, UR11, URZ ;  /* 0x0000000b1a0472a5 */ /* 0x000fe4000f8e00ff */
[----:B---3--:R-:W-:Y:S02]  /*1900*/  UISETP.NE.AND UP1, UPT, UR12, 0x1, UPT ;  /* 0x000000010c00788c */ /* 0x008fe4000bf25270 */
[----:B------:R-:W-:Y:S01]  /*1910*/  UISETP.NE.AND UP0, UPT, UR10, 0x1, UPT ;  /* 0x000000010a00788c */ /* 0x000fe2000bf05270 */
[----:B------:R-:W-:-:S02]  /*1920*/  UMOV UR6, UR7 ;  /* 0x0000000700067c82 */ /* 0x000fc40008000000 */
[----:B------:R-:W-:Y:S01]  /*1930*/  UMOV UR4, UR5 ;  /* 0x0000000500047c82 */ /* 0x000fe20008000000 */
[----:B------:R-:W-:Y:S02]  /*1940*/  USHF.R.U32.HI UR6, URZ, UR9, UR6 ;  /* 0x00000009ff067299 */ /* 0x000fe40008011606 */
[----:B----4-:R-:W-:Y:S02]  /*1950*/  USHF.R.U32.HI UR4, URZ, UR13, UR4 ;  /* 0x0000000dff047299 */ /* 0x010fe40008011604 */
[----:B------:R-:W-:Y:S02]  /*1960*/  USEL UR5, UR20, UR6, !UP1 ;  /* 0x0000000614057287 */ /* 0x000fe4000c800000 */
[----:B------:R-:W-:-:S04]  /*1970*/  USEL UR4, UR26, UR4, !UP0 ;  /* 0x000000041a047287 */ /* 0x000fc8000c000000 */
[----:B------:R-:W-:Y:S02]  /*1980*/  UIADD3 UR6, UPT, UPT, -UR4, UR5, URZ ;  /* 0x0000000504067290 */ /* 0x000fe4000fffe1ff */
[----:B------:R-:W-:Y:S02]  /*1990*/  UIADD3 UR4, UPT, UPT, UR4, -UR5, URZ ;  /* 0x8000000504047290 */ /* 0x000fe4000fffe0ff */
[----:B------:R-:W-:Y:S02]  /*19a0*/  UIMAD UR26, UR6, UR10, UR26 ;  /* 0x0000000a061a72a4 */ /* 0x000fe4000f8e021a */
[----:B------:R-:W-:-:S12]  /*19b0*/  UIMAD UR20, UR4, UR12, UR20 ;  /* 0x0000000c041472a4 */ /* 0x000fd8000f8e0214 */
.L_x_19:
[----:B------:R-:W-:-:S09]  /*19c0*/  UISETP.EQ.U32.AND UP0, UPT, UR33, 0x1, UPT ;  /* 0x000000012100788c */ /* 0x000fd2000bf02070 */
[----:B------:R-:W-:Y:S05]  /*19d0*/  BRA.U !UP0, `(.L_x_20) ;  /* 0x00000001080c7547 */ /* 0x000fea000b800000 */
[----:B------:R-:W-:Y:S01]  /*19e0*/  UCGABAR_WAIT ;  /* 0x0000000000007dc7 */ /* 0x000fe20008000000 */
[----:B------:R-:W-:Y:S01]  /*19f0*/  CCTL.IVALL ;  /* 0x00000000ff00798f */ /* 0x000fe20002000000 */
[----:B------:R-:W-:Y:S05]  /*1a00*/  BRA `(.L_x_21) ;  /* 0x0000000000047947 */ /* 0x000fea0003800000 */
.L_x_20:
[----:B------:R-:W-:Y:S06]  /*1a10*/  BAR.SYNC.DEFER_BLOCKING 0x0 ;  /* 0x0000000000007b1d */ /* 0x000fec0000010000 */
.L_x_21:
[----:B------:R-:W-:Y:S05]  /*1a20*/  BRA.U UP3, `(.L_x_22) ;  /* 0x0000001503947547 */ /* 0x000fea000b800000 */
[----:B------:R-:W2:Y:S01]  /*1a30*/  S2UR UR4, SR_CgaCtaId ;  /* 0x00000000000479c3 */ /* 0x000ea20000008800 */
[----:B------:R-:W3:Y:S01]  /*1a40*/  LDCU UR7, c[0x0][0x38c] ;  /* 0x00007180ff0777ac */ /* 0x000ee20008000800 */
[----:B------:R-:W-:Y:S01]  /*1a50*/  PLOP3.LUT P1, PT, PT, PT, UP5, 0x80, 0x8 ;  /* 0x000000000008781c */ /* 0x000fe20003f2f058 */
[----:B------:R-:W-:Y:S01]  /*1a60*/  IMAD.MOV.U32 R12, RZ, RZ, 0x1 ;  /* 0x00000001ff0c7424 */ /* 0x000fe200078e00ff */
[----:B------:R-:W-:Y:S01]  /*1a70*/  ISETP.NE.AND P2, PT, R0, RZ, P3 ;  /* 0x000000ff0000720c */ /* 0x000fe20001f45270 */
[----:B------:R-:W-:Y:S01]  /*1a80*/  UMOV UR13, 0x400 ;  /* 0x00000400000d7882 */ /* 0x000fe20000000000 */
[----:B------:R-:W-:Y:S01]  /*1a90*/  UISETP.NE.AND UP0, UPT, UR22, URZ, UPT ;  /* 0x000000ff1600728c */ /* 0x000fe2000bf05270 */
[----:B------:R-:W-:Y:S01]  /*1aa0*/  PLOP3.LUT P1, PT, P1, PT, PT, 0x8, 0x80 ;  /* 0x000000000080781c */ /* 0x000fe20000f2e170 */
[----:B------:R-:W-:Y:S01]  /*1ab0*/  USHF.L.U32 UR6, UR31, 0x7, URZ ;  /* 0x000000071f067899 */ /* 0x000fe200080006ff */
[----:B------:R-:W-:Y:S01]  /*1ac0*/  CS2R R10, SRZ ;  /* 0x00000000000a7805 */ /* 0x000fe2000001ff00 */
[----:B------:R-:W-:Y:S01]  /*1ad0*/  USEL UR21, UR53, 0x2, UP0 ;  /* 0x0000000235157887 */ /* 0x000fe20008000000 */
[----:B------:R-:W-:Y:S01]  /*1ae0*/  IMAD.MOV.U32 R9, RZ, RZ, RZ ;  /* 0x000000ffff097224 */ /* 0x000fe200078e00ff */
[----:B------:R-:W-:Y:S01]  /*1af0*/  USHF.L.U32 UR47, UR31, 0x6, URZ ;  /* 0x000000061f2f7899 */ /* 0x000fe200080006ff */
[----:B------:R-:W-:Y:S01]  /*1b00*/  IMAD.MOV.U32 R8, RZ, RZ, 0x1 ;  /* 0x00000001ff087424 */ /* 0x000fe200078e00ff */
[----:B------:R-:W4:Y:S02]  /*1b10*/  LDCU UR42, c[0x0][0x370] ;  /* 0x00006e00ff2a77ac */ /* 0x000f240008000800 */
[----:B------:R-:W-:-:S02]  /*1b20*/  ULOP3.LUT UR47, UR47, 0x40, URZ, 0xc0, !UPT ;  /* 0x000000402f2f7892 */ /* 0x000fc4000f8ec0ff */
[----:B---3--:R-:W-:Y:S02]  /*1b30*/  UIADD3 UR5, UPT, UPT, UR7, 0x3f, URZ ;  /* 0x0000003f07057890 */ /* 0x008fe4000fffe0ff */
[----:B------:R-:W-:Y:S02]  /*1b40*/  UIADD3 UR50, UPT, UPT, UR7, 0x7e, URZ ;  /* 0x0000007e07327890 */ /* 0x000fe4000fffe0ff */
[----:B--2---:R-:W-:Y:S02]  /*1b50*/  ULEA UR13, UR4, UR13, 0x18 ;  /* 0x0000000d040d7291 */ /* 0x004fe4000f8ec0ff */
[----:B------:R-:W-:Y:S02]  /*1b60*/  USHF.R.S32.HI UR4, URZ, 0x1f, UR5 ;  /* 0x0000001fff047899 */ /* 0x000fe40008011405 */
[----:B------:R-:W-:Y:S02]  /*1b70*/  UIADD3 UR7, UPT, UPT, UR7, -0x1, URZ ;  /* 0xffffffff07077890 */ /* 0x000fe4000fffe0ff */
[----:B------:R-:W-:-:S02]  /*1b80*/  ULEA.HI UR4, UR4, UR5, URZ, 0x6 ;  /* 0x0000000504047291 */ /* 0x000fc4000f8f30ff */
[----:B------:R-:W-:Y:S02]  /*1b90*/  UISETP.GE.U32.AND UP1, UPT, UR7, -0x7f, UPT ;  /* 0xffffff810700788c */ /* 0x000fe4000bf26070 */
[----:B------:R-:W-:Y:S02]  /*1ba0*/  USHF.R.S32.HI UR44, URZ, 0x6, UR4 ;  /* 0x00000006ff2c7899 */ /* 0x000fe40008011404 */
[----:B------:R-:W-:Y:S02]  /*1bb0*/  ULOP3.LUT UR5, UR6, 0x80, URZ, 0xc0, !UPT ;  /* 0x0000008006057892 */ /* 0x000fe4000f8ec0ff */
[----:B------:R-:W-:Y:S02]  /*1bc0*/  UISETP.LT.U32.AND UP0, UPT, UR44, 0x8, UPT ;  /* 0x000000082c00788c */ /* 0x000fe4000bf01070 */
[----:B------:R-:W-:Y:S02]  /*1bd0*/  ULEA UR38, UR30, UR13, 0x1 ;  /* 0x0000000d1e267291 */ /* 0x000fe4000f8e08ff */
[----:B------:R-:W-:-:S02]  /*1be0*/  USEL UR43, UR44, 0x8, UP0 ;  /* 0x000000082c2b7887 */ /* 0x000fc40008000000 */
[----:B------:R-:W-:Y:S02]  /*1bf0*/  ULEA UR37, UR27, UR13, 0x1 ;  /* 0x0000000d1b257291 */ /* 0x000fe4000f8e08ff */
[----:B------:R-:W-:Y:S02]  /*1c00*/  UIADD3 UR4, UPT, UPT, UR43, -0x1, URZ ;  /* 0xffffffff2b047890 */ /* 0x000fe4000fffe0ff */
[----:B------:R-:W-:Y:S01]  /*1c10*/  @UP1 UIADD3 UR4, UPT, UPT, UR43, URZ, URZ ;  /* 0x000000ff2b041290 */ /* 0x000fe2000fffe0ff */
[----:B------:R-:W2:Y:S01]  /*1c20*/  LDCU.64 UR28, c[0x0][0x348] ;  /* 0x00006900ff1c77ac */ /* 0x000ea20008000a00 */
[----:B------:R-:W3:Y:S01]  /*1c30*/  LDCU UR41, c[0x0][0x374] ;  /* 0x00006e80ff2977ac */ /* 0x000ee20008000800 */
[----:B------:R-:W-:Y:S02]  /*1c40*/  ULEA UR48, UR48, UR5, 0x6 ;  /* 0x0000000530307291 */ /* 0x000fe4000f8e30ff */
[----:B------:R-:W-:Y:S02]  /*1c50*/  ULEA UR47, UR32, UR47, 0x5 ;  /* 0x0000002f202f7291 */ /* 0x000fe4000f8e28ff */
[----:B------:R-:W-:-:S02]  /*1c60*/  UIADD3 UR38, UPT, UPT, UR38, 0x8400, URZ ;  /* 0x0000840026267890 */ /* 0x000fc4000fffe0ff */
[----:B------:R-:W-:Y:S02]  /*1c70*/  UIADD3 UR37, UPT, UPT, UR37, 0x18400, URZ ;  /* 0x0001840025257890 */ /* 0x000fe4000fffe0ff */
[----:B------:R-:W-:Y:S02]  /*1c80*/  UIADD3 UR49, UPT, UPT, UR44, -UR43, URZ ;  /* 0x8000002b2c317290 */ /* 0x000fe4000fffe0ff */
[----:B------:R-:W-:Y:S02]  /*1c90*/  UIADD3 UR31, UPT, UPT, UR4, 0x1, URZ ;  /* 0x00000001041f7890 */ /* 0x000fe4000fffe0ff */
[----:B------:R-:W-:Y:S01]  /*1ca0*/  UIADD3 UR46, UPT, UPT, -UR4, URZ, URZ ;  /* 0x000000ff042e7290 */ /* 0x000fe2000fffe1ff */
[----:B----4-:R-:W-:-:S11]  /*1cb0*/  UMOV UR6, URZ ;  /* 0x000000ff00067c82 */ /* 0x010fd60008000000 */
.L_x_42:
[----:B------:R-:W4:Y:S02]  /*1cc0*/  S2UR UR4, SR_CgaCtaId ;  /* 0x00000000000479c3 */ /* 0x000f240000008800 */
[----:B----4-:R-:W-:-:S09]  /*1cd0*/  UISETP.NE.AND UP0, UPT, UR4, URZ, UPT ;  /* 0x000000ff0400728c */ /* 0x010fd2000bf05270 */
[----:B-1----:R-:W-:Y:S05]  /*1ce0*/  BRA.U UP0, `(.L_x_23) ;  /* 0x0000000100287547 */ /* 0x002fea000b800000 */
[----:B------:R-:W-:Y:S02]  /*1cf0*/  LEA R0, R9, UR13, 0x3 ;  /* 0x0000000d09007c11 */ /* 0x000fe4000f8e18ff */
[----:B------:R-:W-:-:S04]  /*1d00*/  SHF.L.U32 R3, R8, 0x1f, RZ ;  /* 0x0000001f08037819 */ /* 0x000fc800000006ff */
[----:B------:R-:W4:Y:S02]  /*1d10*/  SYNCS.PHASECHK.TRANS64.TRYWAIT P0, [R0+URZ+0x140], R3 ;  /* 0x00014003000075a7 */ /* 0x000f2400080011ff */
[----:B----4-:R-:W-:Y:S05]  /*1d20*/  @!P0 BRA `(.L_x_24) ;  /* 0x0000008400508947 */ /* 0x010fea0003800000 */
.L_x_153:
[----:B------:R1:W-:Y:S01]  /*1d30*/  SYNCS.ARRIVE.TRANS64.A1T0 RZ, [R0+URZ+0x130], RZ ;  /* 0x000130ff00ff79a7 */ /* 0x0003e200081000ff */
[----:B------:R-:W-:-:S05]  /*1d40*/  VIADD R9, R9, 0x1 ;  /* 0x0000000109097836 */ /* 0x000fca0000000000 */
[----:B------:R-:W-:-:S04]  /*1d50*/  ISETP.NE.AND P0, PT, R9, 0x2, PT ;  /* 0x000000020900780c */ /* 0x000fc80003f05270 */
[----:B----4-:R-:W-:Y:S02]  /*1d60*/  SEL R3, RZ, 0x1, P0 ;  /* 0x00000001ff037807 */ /* 0x010fe40000000000 */
[----:B------:R-:W-:Y:S02]  /*1d70*/  SEL R9, R9, RZ, P0 ;  /* 0x000000ff09097207 */ /* 0x000fe40000000000 */
[----:B------:R-:W-:-:S07]  /*1d80*/  LOP3.LUT R8, R8, R3, RZ, 0x3c, !PT ;  /* 0x0000000308087212 */ /* 0x000fce00078e3cff */
.L_x_23:
[----:B------:R-:W-:Y:S01]  /*1d90*/  ULEA UR4, UR6, UR13, 0x3 ;  /* 0x0000000d06047291 */ /* 0x000fe2000f8e18ff */
[----:B-1----:R-:W-:Y:S01]  /*1da0*/  SHF.L.U32 R0, R12, 0x1f, RZ ;  /* 0x0000001f0c007819 */ /* 0x002fe200000006ff */
[----:B------:R-:W-:Y:S02]  /*1db0*/  UISETP.GE.U32.AND UP0, UPT, UR50, 0x7f, UPT ;  /* 0x0000007f3200788c */ /* 0x000fe4000bf06070 */
[----:B------:R-:W-:Y:S01]  /*1dc0*/  ULEA UR11, UR26, UR48, 0x8 ;  /* 0x000000301a0b7291 */ /* 0x000fe2000f8e40ff */
[----:B------:R-:W-:-:S04]  /*1dd0*/  UMOV UR7, URZ ;  /* 0x000000ff00077c82 */ /* 0x000fc80008000000 */
[----:B------:R1:W4:Y:S01]  /*1de0*/  SYNCS.PHASECHK.TRANS64.TRYWAIT P0, [UR4+0x40], R0 ;  /* 0x00004000ff0075a7 */ /* 0x0003220008001104 */
[----:B------:R-:W-:-:S04]  /*1df0*/  ULEA.HI UR4, UR20, UR20, URZ, 0x1 ;  /* 0x0000001414047291 */ /* 0x000fc8000f8f08ff */
[----:B------:R-:W-:-:S04]  /*1e00*/  USHF.L.U32 UR4, UR4, 0x6, URZ ;  /* 0x0000000604047899 */ /* 0x000fc800080006ff */
[----:B------:R-:W-:-:S04]  /*1e10*/  ULOP3.LUT UR35, UR4, 0xffffff80, URZ, 0xc0, !UPT ;  /* 0xffffff8004237892 */ /* 0x000fc8000f8ec0ff */
[----:B------:R-:W-:Y:S01]  /*1e20*/  UIADD3 UR35, UPT, UPT, UR47, UR35, URZ ;  /* 0x000000232f237290 */ /* 0x000fe2000fffe0ff */
[----:B------:R-:W-:Y:S11]  /*1e30*/  BRA.U !UP0, `(.L_x_25) ;  /* 0x0000000108d07547 */ /* 0x000ff6000b800000 */
[----:B------:R-:W-:Y:S01]  /*1e40*/  UMOV UR17, UR46 ;  /* 0x0000002e00117c82 */ /* 0x000fe20008000000 */
[----:B------:R-:W-:Y:S01]  /*1e50*/  UMOV UR4, UR6 ;  /* 0x0000000600047c82 */ /* 0x000fe20008000000 */
[----:B------:R-:W-:-:S05]  /*1e60*/  UMOV UR34, URZ ;  /* 0x000000ff00227c82 */ /* 0x000fca0008000000 */
.L_x_31:
[----:B------:R-:W-:Y:S01]  /*1e70*/  ULEA UR33, UR4, UR13, 0x3 ;  /* 0x0000000d04217291 */ /* 0x000fe2000f8e18ff */
[----:B------:R-:W-:Y:S01]  /*1e80*/  @P3 MOV R2, 0xc000 ;  /* 0x0000c00000023802 */ /* 0x000fe20000000f00 */
[----:B--2-4-:R-:W-:Y:S10]  /*1e90*/  @P0 BRA `(.L_x_26) ;  /* 0x00000000000c0947 */ /* 0x014ff40003800000 */
[----:B------:R-:W-:-:S04]  /*1ea0*/  SHF.L.U32 R3, R12, 0x1f, RZ ;  /* 0x0000001f0c037819 */ /* 0x000fc800000006ff */
[----:B------:R-:W4:Y:S02]  /*1eb0*/  SYNCS.PHASECHK.TRANS64.TRYWAIT P0, [UR33+0x40], R3 ;  /* 0x00004003ff0075a7 */ /* 0x000f240008001121 */
[----:B----4-:R-:W-:Y:S05]  /*1ec0*/  @!P0 BRA `(.L_x_27) ;  /* 0x0000008000fc8947 */ /* 0x010fea0003800000 */
.L_x_26:
[----:B------:R4:W-:Y:S01]  /*1ed0*/  @P3 SYNCS.ARRIVE.TRANS64 RZ, [UR33], R2 ;  /* 0x00000002ffff39a7 */ /* 0x0009e20008000021 */
[----:B------:R-:W-:Y:S02]  /*1ee0*/  ULOP3.LUT UR5, UR21, 0x2, URZ, 0xfc, !UPT ;  /* 0x0000000215057892 */ /* 0x000fe4000f8efcff */
[----:B------:R-:W-:Y:S02]  /*1ef0*/  UIADD3 UR17, UPT, UPT, UR17, 0x1, URZ ;  /* 0x0000000111117890 */ /* 0x000fe4000fffe0ff */
[----:B------:R-:W-:Y:S02]  /*1f00*/  UISETP.NE.AND UP0, UPT, UR5, 0x2, UPT ;  /* 0x000000020500788c */ /* 0x000fe4000bf05270 */
[----:B------:R-:W-:-:S07]  /*1f10*/  UISETP.NE.AND UP2, UPT, UR17, 0x1, UPT ;  /* 0x000000011100788c */ /* 0x000fce000bf45270 */
[----:B------:R-:W-:Y:S05]  /*1f20*/  BRA.U UP0, `(.L_x_28) ;  /* 0x0000000100047547 */ /* 0x000fea000b800000 */
[----:B--23--:R-:W-:Y:S05]  /*1f30*/  BPT.TRAP 0x1 ;  /* 0x000000040000795c */ /* 0x00cfea0000300000 */
.L_x_28:
[----:B------:R-:W-:Y:S04]  /*1f40*/  BSSY.RECONVERGENT B0, `(.L_x_29) ;  /* 0x0000003000007945 */ /* 0x000fe80003800200 */
[----:B------:R-:W-:Y:S05]  /*1f50*/  @!P2 BRA `(.L_x_30) ;  /* 0x000000000004a947 */ /* 0x000fea0003800000 */
[----:B--23--:R-:W-:Y:S05]  /*1f60*/  BPT.TRAP 0x1 ;  /* 0x000000040000795c */ /* 0x00cfea0000300000 */
.L_x_30:
[----:B--23--:R-:W-:Y:S05]  /*1f70*/  BSYNC.RECONVERGENT B0 ;  /* 0x0000000000007941 */ /* 0x00cfea0003800200 */
.L_x_29:
[----:B------:R-:W-:Y:S02]  /*1f80*/  UIADD3 UR5, UPT, UPT, UR4, 0x1, URZ ;  /* 0x0000000104057890 */ /* 0x000fe4000fffe0ff */
[----:B------:R-:W-:Y:S02]  /*1f90*/  ULEA UR32, UR4, UR30, 0xc ;  /* 0x0000001e04207291 */ /* 0x000fe4000f8e60ff */
[----:B------:R-:W-:Y:S02]  /*1fa0*/  UISETP.NE.AND UP0, UPT, UR5, 0x8, UPT ;  /* 0x000000080500788c */ /* 0x000fe4000bf05270 */
[----:B------:R-:W-:Y:S02]  /*1fb0*/  UIADD3 UR14, UP1, UPT, UR28, 0x80, URZ ;  /* 0x000000801c0e7890 */ /* 0x000fe4000ff3e0ff */
[----:B------:R-:W-:Y:S02]  /*1fc0*/  USEL UR7, URZ, 0x1, UP0 ;  /* 0x00000001ff077887 */ /* 0x000fe40008000000 */
[----:B------:R-:W-:-:S02]  /*1fd0*/  USEL UR6, UR5, URZ, UP0 ;  /* 0x000000ff05067287 */ /* 0x000fc40008000000 */
[----:B------:R-:W-:Y:S02]  /*1fe0*/  ULEA UR32, UR32, UR13, 0x1 ;  /* 0x0000000d20207291 */ /* 0x000fe4000f8e08ff */
[----:B------:R-:W-:Y:S01]  /*1ff0*/  ULEA UR5, UR6, UR13, 0x3 ;  /* 0x0000000d06057291 */ /* 0x000fe2000f8e18ff */
[----:B------:R-:W-:Y:S01]  /*2000*/  LOP3.LUT R12, R12, UR7, RZ, 0x3c, !PT ;  /* 0x000000070c0c7c12 */ /* 0x000fe2000f8e3cff */
[----:B------:R-:W-:Y:S02]  /*2010*/  ULOP3.LUT UR33, UR33, 0xfefffff8, URZ, 0xc0, !UPT ;  /* 0xfefffff821217892 */ /* 0x000fe4000f8ec0ff */
[----:B------:R-:W-:Y:S01]  /*2020*/  UIADD3.X UR15, UPT, UPT, URZ, UR29, URZ, UP1, !UPT ;  /* 0x0000001dff0f7290 */ /* 0x000fe20008ffe4ff */
[----:B-1----:R-:W-:Y:S01]  /*2030*/  SHF.L.U32 R0, R12, 0x1f, RZ ;  /* 0x0000001f0c007819 */ /* 0x002fe200000006ff */
[----:B------:R-:W-:Y:S02]  /*2040*/  UIADD3 UR32, UPT, UPT, UR32, 0x8400, URZ ;  /* 0x0000840020207890 */ /* 0x000fe4000fffe0ff */
[----:B------:R-:W-:Y:S01]  /*2050*/  UPRMT UR16, URZ, 0x5410, UR25 ;  /* 0x00005410ff107896 */ /* 0x000fe20008000019 */
[----:B------:R1:W2:Y:S01]  /*2060*/  SYNCS.PHASECHK.TRANS64.TRYWAIT P0, [UR5+0x40], R0 ;  /* 0x00004000ff0075a7 */ /* 0x0002a20008001105 */
[----:B------:R-:W-:-:S02]  /*2070*/  ULEA UR5, UR4, UR27, 0xd ;  /* 0x0000001b04057291 */ /* 0x000fc4000f8e68ff */
[----:B------:R-:W-:Y:S02]  /*2080*/  UIADD3 UR4, UP0, UPT, UR28, 0x180, URZ ;  /* 0x000001801c047890 */ /* 0x000fe4000ff1e0ff */
[----:B------:R-:W-:Y:S02]  /*2090*/  ULEA UR5, UR5, UR13, 0x1 ;  /* 0x0000000d05057291 */ /* 0x000fe4000f8e08ff */
[----:B------:R-:W-:Y:S02]  /*20a0*/  UPRMT UR7, URZ, 0x5410, UR24 ;  /* 0x00005410ff077896 */ /* 0x000fe40008000018 */
[----:B------:R-:W-:Y:S02]  /*20b0*/  UIADD3 UR8, UPT, UPT, UR5, 0x18400, URZ ;  /* 0x0001840005087890 */ /* 0x000fe4000fffe0ff */
[----:B------:R-:W-:Y:S01]  /*20c0*/  UIADD3.X UR5, UPT, UPT, URZ, UR29, URZ, UP0, !UPT ;  /* 0x0000001dff057290 */ /* 0x000fe200087fe4ff */
[----:B------:R-:W-:Y:S01]  /*20d0*/  UMOV UR18, 0x0 ;  /* 0x0000000000127882 */ /* 0x000fe20000000000 */
[----:B------:R-:W-:Y:S01]  /*20e0*/  UMOV UR19, 0x10000000 ;  /* 0x1000000000137882 */ /* 0x000fe20000000000 */
[----:B------:R-:W-:Y:S01]  /*20f0*/  UMOV UR10, UR34 ;  /* 0x00000022000a7c82 */ /* 0x000fe20008000000 */
[----:B------:R-:W-:Y:S01]  /*2100*/  UMOV UR12, UR36 ;  /* 0x00000024000c7c82 */ /* 0x000fe20008000000 */
[----:B------:R-:W-:Y:S01]  /*2110*/  UMOV UR9, UR33 ;  /* 0x0000002100097c82 */ /* 0x000fe20008000000 */
[----:B------:R3:W-:Y:S03]  /*2120*/  UTMALDG.3D.MULTICAST.2CTA [UR32], [UR14], UR16, desc[UR18] ;  /* 0x000012200e0073b4 */ /* 0x0007e60008211810 */
[----:B------:R4:W-:Y:S01]  /*2130*/  UTMALDG.3D.MULTICAST.2CTA [UR8], [UR4], UR7, desc[UR18] ;  /* 0x00001208040073b4 */ /* 0x0009e20008211807 */
[----:B---3--:R-:W-:Y:S01]  /*2140*/  UIADD3 UR34, UPT, UPT, UR34, 0x40, URZ ;  /* 0x0000004022227890 */ /* 0x008fe2000fffe0ff */
[----:B----4-:R-:W-:Y:S01]  /*2150*/  UMOV UR7, UR31 ;  /* 0x0000001f00077c82 */ /* 0x010fe20008000000 */
[----:B------:R-:W-:Y:S01]  /*2160*/  UMOV UR4, UR6 ;  /* 0x0000000600047c82 */ /* 0x000fe20008000000 */
[----:B-1----:R-:W-:Y:S09]  /*2170*/  BRA.U UP2, `(.L_x_31) ;  /* 0xfffffffd023c7547 */ /* 0x002ff2000b83ffff */
.L_x_25:
[----:B------:R-:W-:Y:S01]  /*2180*/  ULEA UR4, UR6, UR13, 0x3 ;  /* 0x0000000d06047291 */ /* 0x000fe2000f8e18ff */
[----:B-1----:R-:W-:Y:S01]  /*2190*/  SHF.L.U32 R0, R12, 0x1f, RZ ;  /* 0x0000001f0c007819 */ /* 0x002fe200000006ff */
[----:B------:R-:W-:Y:S01]  /*21a0*/  @!P1 SYNCS.ARRIVE.TRANS64.A1T0 RZ, [UR13+0xc8], RZ ;  /* 0x0000c8ffffff99a7 */ /* 0x000fe2000810000d */
[----:B------:R-:W-:-:S06]  /*21b0*/  UISETP.GT.AND UP0, UPT, UR44, UR43, UPT ;  /* 0x0000002b2c00728c */ /* 0x000fcc000bf04270 */
[----:B--2-4-:R1:W2:Y:S03]  /*21c0*/  SYNCS.PHASECHK.TRANS64.TRYWAIT P0, [UR4+0x40], R0 ;  /* 0x00004000ff0075a7 */ /* 0x0142a60008001104 */
[----:B------:R-:W-:Y:S05]  /*21d0*/  BRA.U !UP0, `(.L_x_32) ;  /* 0x0000000108c07547 */ /* 0x000fea000b800000 */
[----:B------:R-:W-:Y:S01]  /*21e0*/  UIADD3 UR26, UPT, UPT, UR49, UR7, URZ ;  /* 0x00000007311a7290 */ /* 0x000fe2000fffe0ff */
[----:B------:R-:W-:-:S11]  /*21f0*/  UMOV UR4, UR6 ;  /* 0x0000000600047c82 */ /* 0x000fd60008000000 */
.L_x_38:
[----:B------:R-:W-:Y:S01]  /*2200*/  ULEA UR17, UR4, UR13, 0x3 ;  /* 0x0000000d04117291 */ /* 0x000fe2000f8e18ff */
[----:B--2---:R-:W-:Y:S01]  /*2210*/  @P3 MOV R2, 0xc000 ;  /* 0x0000c00000023802 */ /* 0x004fe20000000f00 */
[----:B-12---:R-:W-:Y:S10]  /*2220*/  @P0 BRA `(.L_x_33) ;  /* 0x00000000000c0947 */ /* 0x006ff40003800000 */
[----:B------:R-:W-:-:S04]  /*2230*/  SHF.L.U32 R3, R12, 0x1f, RZ ;  /* 0x0000001f0c037819 */ /* 0x000fc800000006ff */
[----:B------:R-:W2:Y:S02]  /*2240*/  SYNCS.PHASECHK.TRANS64.TRYWAIT P0, [UR17+0x40], R3 ;  /* 0x00004003ff0075a7 */ /* 0x000ea40008001111 */
[----:B--2---:R-:W-:Y:S05]  /*2250*/  @!P0 BRA `(.L_x_34) ;  /* 0x0000008000308947 */ /* 0x004fea0003800000 */
.L_x_33:
[----:B------:R2:W-:Y:S01]  /*2260*/  @P3 SYNCS.ARRIVE.TRANS64 RZ, [UR17], R2 ;  /* 0x00000002ffff39a7 */ /* 0x0005e20008000011 */
[----:B------:R-:W-:-:S04]  /*2270*/  ULOP3.LUT UR5, UR21, 0x2, URZ, 0xfc, !UPT ;  /* 0x0000000215057892 */ /* 0x000fc8000f8efcff */
[----:B------:R-:W-:-:S09]  /*2280*/  UISETP.NE.AND UP0, UPT, UR5, 0x2, UPT ;  /* 0x000000020500788c */ /* 0x000fd2000bf05270 */
[----:B------:R-:W-:Y:S05]  /*2290*/  BRA.U UP0, `(.L_x_35) ;  /* 0x0000000100047547 */ /* 0x000fea000b800000 */
[----:B---3--:R-:W-:Y:S05]  /*22a0*/  BPT.TRAP 0x1 ;  /* 0x000000040000795c */ /* 0x008fea0000300000 */
.L_x_35:
[----:B------:R-:W-:Y:S04]  /*22b0*/  BSSY.RECONVERGENT B0, `(.L_x_36) ;  /* 0x0000003000007945 */ /* 0x000fe80003800200 */
[----:B------:R-:W-:Y:S05]  /*22c0*/  @!P2 BRA `(.L_x_37) ;  /* 0x000000000004a947 */ /* 0x000fea0003800000 */
[----:B---3--:R-:W-:Y:S05]  /*22d0*/  BPT.TRAP 0x1 ;  /* 0x000000040000795c */ /* 0x008fea0000300000 */
.L_x_37:
[----:B---3--:R-:W-:Y:S05]  /*22e0*/  BSYNC.RECONVERGENT B0 ;  /* 0x0000000000007941 */ /* 0x008fea0003800200 */
.L_x_36:
[----:B------:R-:W-:Y:S02]  /*22f0*/  UIADD3 UR5, UPT, UPT, UR4, 0x1, URZ ;  /* 0x0000000104057890 */ /* 0x000fe4000fffe0ff */
[----:B------:R-:W-:Y:S02]  /*2300*/  UIADD3 UR14, UP1, UPT, UR28, 0x80, URZ ;  /* 0x000000801c0e7890 */ /* 0x000fe4000ff3e0ff */
[----:B------:R-:W-:Y:S02]  /*2310*/  UISETP.NE.AND UP0, UPT, UR5, 0x8, UPT ;  /* 0x000000080500788c */ /* 0x000fe4000bf05270 */
[----:B------:R-:W-:Y:S02]  /*2320*/  ULEA UR16, UR4, UR38, 0xd ;  /* 0x0000002604107291 */ /* 0x000fe4000f8e68ff */
[----:B------:R-:W-:Y:S02]  /*2330*/  USEL UR8, URZ, 0x1, UP0 ;  /* 0x00000001ff087887 */ /* 0x000fe40008000000 */
[----:B------:R-:W-:-:S02]  /*2340*/  USEL UR6, UR5, URZ, UP0 ;  /* 0x000000ff05067287 */ /* 0x000fc40008000000 */
[----:B------:R-:W-:Y:S02]  /*2350*/  UIADD3 UR22, UP0, UPT, UR28, 0x180, URZ ;  /* 0x000001801c167890 */ /* 0x000fe4000ff1e0ff */
[----:B------:R-:W-:Y:S01]  /*2360*/  ULEA UR5, UR6, UR13, 0x3 ;  /* 0x0000000d06057291 */ /* 0x000fe2000f8e18ff */
[----:B------:R-:W-:Y:S01]  /*2370*/  LOP3.LUT R12, R12, UR8, RZ, 0x3c, !PT ;  /* 0x000000080c0c7c12 */ /* 0x000fe2000f8e3cff */
[----:B------:R-:W-:Y:S02]  /*2380*/  ULEA UR8, UR4, UR37, 0xe ;  /* 0x0000002504087291 */ /* 0x000fe4000f8e70ff */
[----:B------:R-:W-:Y:S01]  /*2390*/  USHF.L.U32 UR18, UR7, 0x6, URZ ;  /* 0x0000000607127899 */ /* 0x000fe200080006ff */
[----:B-1----:R-:W-:Y:S01]  /*23a0*/  SHF.L.U32 R0, R12, 0x1f, RZ ;  /* 0x0000001f0c007819 */ /* 0x002fe200000006ff */
[----:B------:R-:W-:Y:S02]  /*23b0*/  ULOP3.LUT UR17, UR17, 0xfefffff8, URZ, 0xc0, !UPT ;  /* 0xfefffff811117892 */ /* 0x000fe4000f8ec0ff */
[----:B------:R-:W-:Y:S01]  /*23c0*/  UPRMT UR4, URZ, 0x5410, UR25 ;  /* 0x00005410ff047896 */ /* 0x000fe20008000019 */
[----:B------:R4:W1:Y:S01]  /*23d0*/  SYNCS.PHASECHK.TRANS64.TRYWAIT P0, [UR5+0x40], R0 ;  /* 0x00004000ff0075a7 */ /* 0x0008620008001105 */
[----:B------:R-:W-:-:S02]  /*23e0*/  UIADD3.X UR15, UPT, UPT, URZ, UR29, URZ, UP1, !UPT ;  /* 0x0000001dff0f7290 */ /* 0x000fc40008ffe4ff */
[----:B------:R-:W-:Y:S02]  /*23f0*/  UPRMT UR5, URZ, 0x5410, UR24 ;  /* 0x00005410ff057896 */ /* 0x000fe40008000018 */
[----:B------:R-:W-:Y:S01]  /*2400*/  UIADD3.X UR23, UPT, UPT, URZ, UR29, URZ, UP0, !UPT ;  /* 0x0000001dff177290 */ /* 0x000fe200087fe4ff */
[----:B------:R-:W-:Y:S01]  /*2410*/  UMOV UR32, 0x0 ;  /* 0x0000000000207882 */ /* 0x000fe20000000000 */
[----:B------:R-:W-:Y:S01]  /*2420*/  UMOV UR33, 0x10000000 ;  /* 0x1000000000217882 */ /* 0x000fe20000000000 */
[----:B------:R-:W-:Y:S01]  /*2430*/  UMOV UR19, UR35 ;  /* 0x0000002300137c82 */ /* 0x000fe20008000000 */
[----:B------:R-:W-:Y:S01]  /*2440*/  UMOV UR20, UR36 ;  /* 0x0000002400147c82 */ /* 0x000fe20008000000 */
[----:B------:R-:W-:Y:S01]  /*2450*/  UMOV UR12, UR36 ;  /* 0x00000024000c7c82 */ /* 0x000fe20008000000 */
[----:B------:R-:W-:Y:S01]  /*2460*/  UMOV UR9, UR17 ;  /* 0x0000001100097c82 */ /* 0x000fe20008000000 */
[----:B------:R-:W-:Y:S01]  /*2470*/  UMOV UR10, UR18 ;  /* 0x00000012000a7c82 */ /* 0x000fe20008000000 */
[----:B------:R3:W-:Y:S01]  /*2480*/  UTMALDG.3D.MULTICAST.2CTA [UR16], [UR14], UR4, desc[UR32] ;  /* 0x000020100e0073b4 */ /* 0x0007e20008211804 */
[----:B------:R-:W-:-:S04]  /*2490*/  UIADD3 UR7, UPT, UPT, UR7, 0x1, URZ ;  /* 0x0000000107077890 */ /* 0x000fc8000fffe0ff */
[----:B------:R-:W-:Y:S01]  /*24a0*/  UISETP.NE.AND UP0, UPT, UR7, UR26, UPT ;  /* 0x0000001a0700728c */ /* 0x000fe2000bf05270 */
[----:B------:R4:W-:Y:S01]  /*24b0*/  UTMALDG.3D.MULTICAST.2CTA [UR8], [UR22], UR5, desc[UR32] ;  /* 0x00002008160073b4 */ /* 0x0009e20008211805 */
[----:B---3--:R-:W-:-:S07]  /*24c0*/  UMOV UR4, UR6 ;  /* 0x0000000600047c82 */ /* 0x008fce0008000000 */
[----:B----4-:R-:W-:Y:S05]  /*24d0*/  BRA.U UP0, `(.L_x_38) ;  /* 0xfffffffd00487547 */ /* 0x010fea000b83ffff */
.L_x_32:
[C---:B------:R-:W-:Y:S01]  /*24e0*/  LEA R3, R11.reuse, UR13, 0x3 ;  /* 0x0000000d0b037c11 */ /* 0x040fe2000f8e18ff */
[----:B------:R-:W-:Y:S01]  /*24f0*/  NOP ;  /* 0x0000000000007918 */ /* 0x000fe20000000000 */
[----:B-1----:R-:W-:Y:S02]  /*2500*/  SHF.L.U32 R0, R10, 0x1f, RZ ;  /* 0x0000001f0a007819 */ /* 0x002fe400000006ff */
[----:B------:R-:W-:Y:S02]  /*2510*/  LEA R5, R11, UR13, 0x4 ;  /* 0x0000000d0b057c11 */ /* 0x000fe4000f8e20ff */
[----:B--2---:R-:W1:Y:S02]  /*2520*/  SYNCS.PHASECHK.TRANS64.TRYWAIT P0, [R3+URZ+0xd0], R0 ;  /* 0x0000d000030075a7 */ /* 0x004e6400080011ff */
[----:B-1----:R-:W-:Y:S05]  /*2530*/  @!P0 BRA `(.L_x_39) ;  /* 0x0000007c00908947 */ /* 0x002fea0003800000 */
.L_x_156:
[----:B------:R-:W2:Y:S01]  /*2540*/  LDS.128 R4, [R5+0x160] ;  /* 0x0001600005047984 */ /* 0x000ea20000000c00 */
[----:B------:R-:W-:Y:S01]  /*2550*/  UISETP.GE.AND UP0, UPT, UR45, 0x1, UPT ;  /* 0x000000012d00788c */ /* 0x000fe2000bf06270 */
[----:B------:R-:W-:Y:S01]  /*2560*/  @!PT LDS RZ, [RZ] ;  /* 0x00000000fffff984 */ /* 0x000fe20000000800 */
[----:B------:R-:W-:Y:S01]  /*2570*/  @!PT LDS RZ, [RZ] ;  /* 0x00000000fffff984 */ /* 0x000fe20000000800 */
[----:B------:R-:W-:Y:S01]  /*2580*/  @!PT LDS RZ, [RZ] ;  /* 0x00000000fffff984 */ /* 0x000fe20000000800 */
[----:B------:R-:W-:Y:S01]  /*2590*/  @!PT LDS RZ, [RZ] ;  /* 0x00000000fffff984 */ /* 0x000fe20000000800 */
[----:B------:R4:W-:Y:S06]  /*25a0*/  MEMBAR.ALL.CTA ;  /* 0x0000000000007992 */ /* 0x0009ec0000008000 */
[----:B----4-:R-:W4:Y:S01]  /*25b0*/  FENCE.VIEW.ASYNC.S ;  /* 0x00000000000073c6 */ /* 0x010f220000000000 */
[----:B--2---:R-:W-:-:S13]  /*25c0*/  LOP3.LUT P0, RZ, R6, 0x1, RZ, 0xc0, !PT ;  /* 0x0000000106ff7812 */ /* 0x004fda000780c0ff */
[----:B----4-:R-:W-:Y:S01]  /*25d0*/  VOTEU.ANY UP1, P0 ;  /* 0x0000000000ff7886 */ /* 0x010fe20000020100 */
[----:B------:R-:W-:-:S13]  /*25e0*/  PLOP3.LUT P0, PT, PT, PT, UP1, 0x80, 0x8 ;  /* 0x000000000008781c */ /* 0x000fda0003f0f018 */
[----:B-1----:R-:W-:Y:S02]  /*25f0*/  @P0 LOP3.LUT R0, R5, 0xffff, RZ, 0xc0, !PT ;  /* 0x0000ffff05000812 */ /* 0x002fe400078ec0ff */
[----:B------:R-:W-:Y:S02]  /*2600*/  @P0 MOV R2, R4 ;  /* 0x0000000400020202 */ /* 0x000fe40000000f00 */
[----:B------:R-:W-:Y:S01]  /*2610*/  @P0 R2UR UR5, R0 ;  /* 0x00000000000502ca */ /* 0x000fe200000e0000 */
[----:B------:R-:W-:Y:S01]  /*2620*/  VIADD R0, R3, 0xe0 ;  /* 0x000000e003007836 */ /* 0x000fe20000000000 */
[----:B------:R-:W-:Y:S02]  /*2630*/  @P0 SHF.R.U32.HI R4, RZ, 0x10, R5 ;  /* 0x00000010ff040819 */ /* 0x000fe40000011605 */
[----:B------:R-:W-:Y:S02]  /*2640*/  @P0 R2UR UR7, R2 ;  /* 0x00000000020702ca */ /* 0x000fe400000e0000 */
[----:B------:R-:W-:-:S02]  /*2650*/  PRMT R0, RZ, 0x654, R0 ;  /* 0x00000654ff007816 */ /* 0x000fc40000000000 */
[----:B------:R-:W-:Y:S02]  /*2660*/  @P0 R2UR UR4, R4 ;  /* 0x00000000040402ca */ /* 0x000fe400000e0000 */
[----:B------:R1:W-:Y:S03]  /*2670*/  SYNCS.ARRIVE.TRANS64.RED.A1T0 RZ, [R0+URZ], RZ ;  /* 0x000000ff00ff79a7 */ /* 0x0003e600081004ff */
[----:B------:R-:W-:-:S04]  /*2680*/  @UP1 UMOV UR39, UR5 ;  /* 0x0000000500271c82 */ /* 0x000fc80008000000 */
[----:B------:R-:W-:-:S04]  /*2690*/  @UP1 UMOV UR40, UR7 ;  /* 0x0000000700281c82 */ /* 0x000fc80008000000 */
[----:B------:R-:W-:Y:S01]  /*26a0*/  @UP1 UMOV UR36, UR4 ;  /* 0x0000000400241c82 */ /* 0x000fe20008000000 */
[----:B------:R-:W-:Y:S05]  /*26b0*/  BRA.U !UP0, `(.L_x_40) ;  /* 0x0000000108d47547 */ /* 0x000fea000b800000 */
[----:B------:R-:W3:Y:S01]  /*26c0*/  LDCU.128 UR16, c[0x0][0xb10] ;  /* 0x00016200ff1077ac */ /* 0x000ee20008000c00 */
[----:B------:R-:W2:Y:S01]  /*26d0*/  LDCU UR12, c[0x0][0xb20] ;  /* 0x00016400ff0c77ac */ /* 0x000ea20008000800 */
[----:B------:R-:W4:Y:S01]  /*26e0*/  LDCU UR20, c[0x0][0xb0c] ;  /* 0x00016180ff1477ac */ /* 0x000f220008000800 */
[----:B------:R-:W1:Y:S01]  /*26f0*/  LDCU.64 UR8, c[0x0][0xb28] ;  /* 0x00016500ff0877ac */ /* 0x000e620008000a00 */
[----:B------:R-:W-:Y:S02]  /*2700*/  UISETP.NE.AND UP3, UPT, UR45, 0x1, UPT ;  /* 0x000000012d00788c */ /* 0x000fe4000bf65270 */
[----:B---3--:R-:W-:Y:S02]  /*2710*/  UIMAD.WIDE.U32 UR10, UR41, UR19, URZ ;  /* 0x00000013290a72a5 */ /* 0x008fe4000f8e00ff */
[----:B------:R-:W-:Y:S02]  /*2720*/  UIMAD.WIDE.U32 UR4, UR42, UR16, URZ ;  /* 0x000000102a0472a5 */ /* 0x000fe4000f8e00ff */
[----:B------:R-:W-:-:S02]  /*2730*/  UISETP.NE.AND UP0, UPT, UR18, 0x1, UPT ;  /* 0x000000011200788c */ /* 0x000fc4000bf05270 */
[----:B------:R-:W-:Y:S01]  /*2740*/  UIMAD.WIDE.U32 UR22, UR39, UR19, URZ ;  /* 0x00000013271672a5 */ /* 0x000fe2000f8e00ff */
[----:B------:R-:W-:Y:S02]  /*2750*/  UMOV UR10, UR11 ;  /* 0x0000000b000a7c82 */ /* 0x000fe40008000000 */
[----:B------:R-:W-:Y:S01]  /*2760*/  UMOV UR4, UR5 ;  /* 0x0000000500047c82 */ /* 0x000fe20008000000 */
[----:B--2---:R-:W-:Y:S02]  /*2770*/  USHF.R.U32.HI UR10, URZ, UR12, UR10 ;  /* 0x0000000cff0a7299 */ /* 0x004fe4000801160a */
[----:B----4-:R-:W-:Y:S02]  /*2780*/  UISETP.NE.AND UP2, UPT, UR20, 0x1, UPT ;  /* 0x000000011400788c */ /* 0x010fe4000bf45270 */
[----:B------:R-:W-:Y:S02]  /*2790*/  USHF.R.U32.HI UR4, URZ, UR17, UR4 ;  /* 0x00000011ff047299 */ /* 0x000fe40008011604 */
[----:B------:R-:W-:-:S02]  /*27a0*/  USEL UR5, UR41, UR10, !UP0 ;  /* 0x0000000a29057287 */ /* 0x000fc4000c000000 */
[----:B------:R-:W-:Y:S02]  /*27b0*/  USEL UR7, UR42, UR4, !UP2 ;  /* 0x000000042a077287 */ /* 0x000fe4000d000000 */
[----:B-1----:R-:W-:Y:S01]  /*27c0*/  UIMAD.WIDE.U32 UR10, UR5, UR8, URZ ;  /* 0x00000008050a72a5 */ /* 0x002fe2000f8e00ff */
[----:B------:R-:W-:Y:S01]  /*27d0*/  UMOV UR4, UR23 ;  /* 0x0000001700047c82 */ /* 0x000fe20008000000 */
[----:B------:R-:W-:Y:S02]  /*27e0*/  UIMAD.WIDE.U32 UR14, UR40, UR16, URZ ;  /* 0x00000010280e72a5 */ /* 0x000fe4000f8e00ff */
[----:B------:R-:W-:-:S03]  /*27f0*/  UIMAD.WIDE.U32 UR22, UR7, UR8, URZ ;  /* 0x00000008071672a5 */ /* 0x000fc6000f8e00ff */
[----:B------:R-:W-:Y:S01]  /*2800*/  UMOV UR10, UR11 ;  /* 0x0000000b000a7c82 */ /* 0x000fe20008000000 */
[----:B------:R-:W-:Y:S02]  /*2810*/  USHF.R.U32.HI UR4, URZ, UR12, UR4 ;  /* 0x0000000cff047299 */ /* 0x000fe40008011604 */
[----:B------:R-:W-:Y:S01]  /*2820*/  @UP3 USHF.R.U32.HI UR5, URZ, UR9, UR10 ;  /* 0x00000009ff053299 */ /* 0x000fe2000801160a */
[----:B------:R-:W-:Y:S01]  /*2830*/  UMOV UR14, UR15 ;  /* 0x0000000f000e7c82 */ /* 0x000fe20008000000 */
[----:B------:R-:W-:Y:S01]  /*2840*/  UMOV UR22, UR23 ;  /* 0x0000001700167c82 */ /* 0x000fe20008000000 */
[----:B------:R-:W-:Y:S02]  /*2850*/  USHF.R.U32.HI UR17, URZ, UR17, UR14 ;  /* 0x00000011ff117299 */ /* 0x000fe4000801160e */
[----:B------:R-:W-:Y:S02]  /*2860*/  USEL UR4, UR39, UR4, !UP0 ;  /* 0x0000000427047287 */ /* 0x000fe4000c000000 */
[----:B------:R-:W-:-:S02]  /*2870*/  @UP3 USHF.R.U32.HI UR7, URZ, UR9, UR22 ;  /* 0x00000009ff073299 */ /* 0x000fc40008011616 */
[----:B------:R-:W-:Y:S02]  /*2880*/  UIMAD UR10, UR45, UR5, URZ ;  /* 0x000000052d0a72a4 */ /* 0x000fe4000f8e02ff */
[----:B------:R-:W-:Y:S02]  /*2890*/  USEL UR5, UR40, UR17, !UP2 ;  /* 0x0000001128057287 */ /* 0x000fe4000d000000 */
[----:B------:R-:W-:Y:S02]  /*28a0*/  UIMAD UR12, UR45, UR7, URZ ;  /* 0x000000072d0c72a4 */ /* 0x000fe4000f8e02ff */
[----:B------:R-:W-:Y:S02]  /*28b0*/  UISETP.GE.AND UP0, UPT, UR4, UR10, UPT ;  /* 0x0000000a0400728c */ /* 0x000fe4000bf06270 */
[----:B------:R-:W-:Y:S02]  /*28c0*/  UIMAD.WIDE.U32 UR10, UR4, UR8, URZ ;  /* 0x00000008040a72a5 */ /* 0x000fe4000f8e00ff */
[----:B------:R-:W-:-:S02]  /*28d0*/  UISETP.GE.OR UP0, UPT, UR5, UR12, UP0 ;  /* 0x0000000c0500728c */ /* 0x000fc40008706670 */
        /* <DEDUP_REMOVED lines=19> */
.L_x_40:
[----:B------:R-:W2:Y:S02]  /*2a10*/  LDCU UR4, c[0x0][0xb30] ;  /* 0x00016600ff0477ac */ /* 0x000ea40008000800 */
[----:B--2---:R-:W-:-:S09]  /*2a20*/  UISETP.NE.AND UP0, UPT, UR4, 0x1, UPT ;  /* 0x000000010400788c */ /* 0x004fd2000bf05270 */
[----:B------:R-:W-:Y:S05]  /*2a30*/  BRA.U UP0, `(.L_x_41) ;  /* 0x0000000100447547 */ /* 0x000fea000b800000 */
[----:B------:R-:W2:Y:S01]  /*2a40*/  LDCU.128 UR16, c[0x0][0xb10] ;  /* 0x00016200ff1077ac */ /* 0x000ea20008000c00 */
[----:B------:R-:W4:Y:S01]  /*2a50*/  LDCU UR10, c[0x0][0xb0c] ;  /* 0x00016180ff0a77ac */ /* 0x000f220008000800 */
[----:B------:R-:W1:Y:S01]  /*2a60*/  LDCU UR7, c[0x0][0xb20] ;  /* 0x00016400ff0777ac */ /* 0x000e620008000800 */
[----:B--2---:R-:W-:Y:S02]  /*2a70*/  UIMAD.WIDE.U32 UR8, UR40, UR16, URZ ;  /* 0x00000010280872a5 */ /* 0x004fe4000f8e00ff */
[----:B------:R-:W-:Y:S02]  /*2a80*/  UIMAD.WIDE.U32 UR4, UR39, UR19, URZ ;  /* 0x00000013270472a5 */ /* 0x000fe4000f8e00ff */
[----:B----4-:R-:W-:Y:S02]  /*2a90*/  UISETP.NE.AND UP2, UPT, UR10, 0x1, UPT ;  /* 0x000000010a00788c */ /* 0x010fe4000bf45270 */
[----:B------:R-:W-:Y:S01]  /*2aa0*/  UISETP.NE.AND UP0, UPT, UR18, 0x1, UPT ;  /* 0x000000011200788c */ /* 0x000fe2000bf05270 */
[----:B------:R-:W-:-:S02]  /*2ab0*/  UMOV UR8, UR9 ;  /* 0x0000000900087c82 */ /* 0x000fc40008000000 */
[----:B------:R-:W-:Y:S01]  /*2ac0*/  UMOV UR4, UR5 ;  /* 0x0000000500047c82 */ /* 0x000fe20008000000 */
[----:B------:R-:W-:Y:S02]  /*2ad0*/  USHF.R.U32.HI UR17, URZ, UR17, UR8 ;  /* 0x00000011ff117299 */ /* 0x000fe40008011608 */
[----:B-1----:R-:W-:Y:S02]  /*2ae0*/  USHF.R.U32.HI UR4, URZ, UR7, UR4 ;  /* 0x00000007ff047299 */ /* 0x002fe40008011604 */
[----:B------:R-:W-:Y:S02]  /*2af0*/  USEL UR5, UR40, UR17, !UP2 ;  /* 0x0000001128057287 */ /* 0x000fe4000d000000 */
[----:B------:R-:W-:-:S04]  /*2b00*/  USEL UR4, UR39, UR4, !UP0 ;  /* 0x0000000427047287 */ /* 0x000fc8000c000000 */
[----:B------:R-:W-:Y:S02]  /*2b10*/  UIADD3 UR7, UPT, UPT, UR5, -UR4, URZ ;  /* 0x8000000405077290 */ /* 0x000fe4000fffe0ff */
[----:B------:R-:W-:Y:S02]  /*2b20*/  UIADD3 UR4, UPT, UPT, -UR5, UR4, URZ ;  /* 0x0000000405047290 */ /* 0x000fe4000fffe1ff */
[----:B------:R-:W-:Y:S02]  /*2b30*/  UIMAD UR39, UR7, UR18, UR39 ;  /* 0x00000012072772a4 */ /* 0x000fe4000f8e0227 */
[----:B------:R-:W-:-:S12]  /*2b40*/  UIMAD UR40, UR4, UR10, UR40 ;  /* 0x0000000a042872a4 */ /* 0x000fd8000f8e0228 */
.L_x_41:
[----:B------:R-:W-:Y:S01]  /*2b50*/  VIADD R11, R11, 0x1 ;  /* 0x000000010b0b7836 */ /* 0x000fe20000000000 */
[----:B------:R-:W-:Y:S02]  /*2b60*/  R2UR UR5, R87 ;  /* 0x00000000570572ca */ /* 0x000fe400000e0000 */
[----:B------:R-:W-:Y:S02]  /*2b70*/  R2UR UR4, R86 ;  /* 0x00000000560472ca */ /* 0x000fe400000e0000 */
[C---:B------:R-:W-:Y:S02]  /*2b80*/  ISETP.NE.AND P0, PT, R11.reuse, 0x2, PT ;  /* 0x000000020b00780c */ /* 0x040fe40003f05270 */
[----:B------:R-:W-:Y:S02]  /*2b90*/  PLOP3.LUT P1, PT, PT, PT, PT, 0x80, 0x8 ;  /* 0x000000000008781c */ /* 0x000fe40003f2f070 */
[----:B------:R-:W-:Y:S02]  /*2ba0*/  SEL R3, RZ, 0x1, P0 ;  /* 0x00000001ff037807 */ /* 0x000fe40000000000 */
[----:B------:R-:W-:-:S02]  /*2bb0*/  SEL R11, R11, RZ, P0 ;  /* 0x000000ff0b0b7207 */ /* 0x000fc40000000000 */
[----:B------:R-:W-:Y:S01]  /*2bc0*/  LOP3.LUT R10, R10, R3, RZ, 0x3c, !PT ;  /* 0x000000030a0a7212 */ /* 0x000fe200078e3cff */
[----:B------:R-:W-:Y:S02]  /*2bd0*/  UIADD3 UR20, UPT, UPT, UR40, UR5, URZ ;  /* 0x0000000528147290 */ /* 0x000fe4000fffe0ff */
[----:B------:R-:W-:Y:S01]  /*2be0*/  UIADD3 UR26, UPT, UPT, UR39, UR4, URZ ;  /* 0x00000004271a7290 */ /* 0x000fe2000fffe0ff */
[----:B------:R-:W-:Y:S11]  /*2bf0*/  BRA.U UP1, `(.L_x_42) ;  /* 0xfffffff101307547 */ /* 0x000ff6000b83ffff */
[----:B------:R-:W-:Y:S01]  /*2c00*/  UIADD3 UR13, UPT, UPT, UR13, 0x40, URZ ;  /* 0x000000400d0d7890 */ /* 0x000fe2000fffe0ff */
[----:B------:R-:W-:-:S03]  /*2c10*/  SHF.L.U32 R3, R12, 0x1f, RZ ;  /* 0x0000001f0c037819 */ /* 0x000fc600000006ff */
[----:B------:R-:W-:-:S09]  /*2c20*/  ULEA UR4, UR6, UR13, 0x3 ;  /* 0x0000000d06047291 */ /* 0x000fd2000f8e18ff */
[----:B------:R-:W2:Y:S02]  /*2c30*/  SYNCS.PHASECHK.TRANS64.TRYWAIT P0, [UR4], R3 ;  /* 0x00000003ff0075a7 */ /* 0x000ea40008001104 */
[----:B--2---:R-:W-:Y:S05]  /*2c40*/  @!P0 BRA `(.L_x_43) ;  /* 0x0000007400e08947 */ /* 0x004fea0003800000 */
.L_x_158:
[----:B------:R-:W-:-:S04]  /*2c50*/  UIADD3 UR4, UPT, UPT, UR6, 0x1, URZ ;  /* 0x0000000106047890 */ /* 0x000fc8000fffe0ff */
[----:B------:R-:W-:-:S04]  /*2c60*/  UISETP.NE.AND UP0, UPT, UR4, 0x8, UPT ;  /* 0x000000080400788c */ /* 0x000fc8000bf05270 */
[----:B------:R-:W-:Y:S02]  /*2c70*/  USEL UR6, URZ, 0x1, UP0 ;  /* 0x00000001ff067887 */ /* 0x000fe40008000000 */
[----:B------:R-:W-:-:S04]  /*2c80*/  USEL UR4, UR4, URZ, UP0 ;  /* 0x000000ff04047287 */ /* 0x000fc80008000000 */
[----:B------:R-:W-:Y:S01]  /*2c90*/  ULEA UR5, UR4, UR13, 0x3 ;  /* 0x0000000d04057291 */ /* 0x000fe2000f8e18ff */
[----:B------:R-:W-:-:S04]  /*2ca0*/  LOP3.LUT R2, R12, UR6, RZ, 0x3c, !PT ;  /* 0x000000060c027c12 */ /* 0x000fc8000f8e3cff */
[----:B-1----:R-:W-:-:S04]  /*2cb0*/  SHF.L.U32 R3, R2, 0x1f, RZ ;  /* 0x0000001f02037819 */ /* 0x002fc800000006ff */
[----:B------:R-:W1:Y:S02]  /*2cc0*/  SYNCS.PHASECHK.TRANS64.TRYWAIT P0, [UR5], R3 ;  /* 0x00000003ff0075a7 */ /* 0x000e640008001105 */
[----:B-1----:R-:W-:Y:S05]  /*2cd0*/  @!P0 BRA `(.L_x_44) ;  /* 0x0000007400d48947 */ /* 0x002fea0003800000 */
.L_x_160:
        /* <DEDUP_REMOVED lines=9> */
.L_x_162:
        /* <DEDUP_REMOVED lines=9> */
.L_x_164:
        /* <DEDUP_REMOVED lines=9> */
.L_x_166:
        /* <DEDUP_REMOVED lines=9> */
.L_x_168:
        /* <DEDUP_REMOVED lines=9> */
.L_x_170:
[----:B------:R-:W-:-:S04]  /*2fb0*/  UIADD3 UR4, UPT, UPT, UR4, 0x1, URZ ;  /* 0x0000000104047890 */ /* 0x000fc8000fffe0ff */
[----:B------:R-:W-:-:S04]  /*2fc0*/  UISETP.NE.AND UP0, UPT, UR4, 0x8, UPT ;  /* 0x000000080400788c */ /* 0x000fc8000bf05270 */
[----:B------:R-:W-:Y:S02]  /*2fd0*/  USEL UR5, URZ, 0x1, UP0 ;  /* 0x00000001ff057887 */ /* 0x000fe40008000000 */
[----:B------:R-:W-:-:S04]  /*2fe0*/  USEL UR4, UR4, URZ, UP0 ;  /* 0x000000ff04047287 */ /* 0x000fc80008000000 */
[----:B------:R-:W-:Y:S01]  /*2ff0*/  ULEA UR4, UR4, UR13, 0x3 ;  /* 0x0000000d04047291 */ /* 0x000fe2000f8e18ff */
[----:B-1----:R-:W-:-:S04]  /*3000*/  LOP3.LUT R3, R2, UR5, RZ, 0x3c, !PT ;  /* 0x0000000502037c12 */ /* 0x002fc8000f8e3cff */
[----:B------:R-:W-:Y:S01]  /*3010*/  SHF.L.U32 R3, R3, 0x1f, RZ ;  /* 0x0000001f03037819 */ /* 0x000fe200000006ff */
[----:B------:R-:W-:-:S07]  /*3020*/  IMAD.U32 R0, RZ, RZ, UR4 ;  /* 0x00000004ff007e24 */ /* 0x000fce000f8e00ff */
.L_x_50:
[----:B-1----:R1:W2:Y:S02]  /*3030*/  SYNCS.PHASECHK.TRANS64.TRYWAIT P0, [R0+URZ], R3 ;  /* 0x00000003000075a7 */ /* 0x0022a400080011ff */
[----:B--2---:R-:W-:Y:S05]  /*3040*/  @!P0 NANOSLEEP.SYNCS 0x989680 ;  /* 0x009896800000895d */ /* 0x004fea0003900000 */
[----:B------:R-:W2:Y:S02]  /*3050*/  @!P0 SYNCS.PHASECHK.TRANS64 P0, [R0+URZ], R3 ;  /* 0x00000003000085a7 */ /* 0x000ea400080010ff */
[----:B--23--:R-:W-:Y:S05]  /*3060*/  @P0 EXIT ;  /* 0x000000000000094d */ /* 0x00cfea0003800000 */
[----:B------:R-:W-:Y:S05]  /*3070*/  BRA `(.L_x_50) ;  /* 0xfffffffc00ec7947 */ /* 0x000fea000383ffff */
.L_x_22:
[----:B------:R-:W2:Y:S02]  /*3080*/  S2UR UR4, SR_CgaCtaId ;  /* 0x00000000000479c3 */ /* 0x000ea40000008800 */
[----:B--2---:R-:W-:-:S04]  /*3090*/  UISETP.NE.AND UP0, UPT, UR4, URZ, UPT ;  /* 0x000000ff0400728c */ /* 0x004fc8000bf05270 */
[----:B------:R-:W-:-:S09]  /*30a0*/  UISETP.NE.OR UP0, UPT, UR22, 0x1, UP0 ;  /* 0x000000011600788c */ /* 0x000fd20008705670 */
[----:B------:R-:W-:Y:S05]  /*30b0*/  BRA.U UP0, `(.L_x_51) ;  /* 0x00000005004c7547 */ /* 0x000fea000b800000 */
[----:B------:R-:W2:Y:S01]  /*30c0*/  S2UR UR5, SR_CgaCtaId ;  /* 0x00000000000579c3 */ /* 0x000ea20000008800 */
[----:B------:R-:W-:Y:S01]  /*30d0*/  UMOV UR4, 0x400 ;  /* 0x0000040000047882 */ /* 0x000fe20000000000 */
[----:B------:R-:W-:Y:S01]  /*30e0*/  ISETP.GE.U32.AND P2, PT, R0, 0x8, PT ;  /* 0x000000080000780c */ /* 0x000fe20003f46070 */
[----:B------:R-:W-:Y:S01]  /*30f0*/  IMAD.MOV.U32 R12, RZ, RZ, 0x1 ;  /* 0x00000001ff0c7424 */ /* 0x000fe200078e00ff */
[----:B------:R-:W-:Y:S02]  /*3100*/  CS2R R10, SRZ ;  /* 0x00000000000a7805 */ /* 0x000fe4000001ff00 */
[----:B------:R-:W-:Y:S01]  /*3110*/  CS2R R8, SRZ ;  /* 0x0000000000087805 */ /* 0x000fe2000001ff00 */
[----:B--2---:R-:W-:-:S03]  /*3120*/  ULEA UR6, UR5, UR4, 0x18 ;  /* 0x0000000405067291 */ /* 0x004fc6000f8ec0ff */
[----:B------:R-:W-:-:S09]  /*3130*/  UMOV UR5, URZ ;  /* 0x000000ff00057c82 */ /* 0x000fd20008000000 */
.L_x_55:
[----:B------:R-:W-:Y:S02]  /*3140*/  LEA R2, R8, UR6, 0x3 ;  /* 0x0000000608027c11 */ /* 0x000fe4000f8e18ff */
[----:B------:R-:W-:-:S03]  /*3150*/  SHF.L.U32 R5, R9, 0x1f, RZ ;  /* 0x0000001f09057819 */ /* 0x000fc600000006ff */
[----:B------:R-:W-:Y:S01]  /*3160*/  VIADD R4, R2, 0x140 ;  /* 0x0000014002047836 */ /* 0x000fe20000000000 */
[----:B------:R-:W2:Y:S02]  /*3170*/  SYNCS.PHASECHK.TRANS64.TRYWAIT P0, [R2+URZ+0x130], R5 ;  /* 0x00013005020075a7 */ /* 0x000ea400080011ff */
[----:B--2---:R-:W-:Y:S05]  /*3180*/  @!P0 BRA `(.L_x_52) ;  /* 0x0000007400388947 */ /* 0x004fea0003800000 */
.L_x_171:
[----:B------:R-:W-:Y:S01]  /*3190*/  ULEA UR4, UR5, UR6, 0x3 ;  /* 0x0000000605047291 */ /* 0x000fe2000f8e18ff */
[----:B------:R-:W-:Y:S02]  /*31a0*/  PRMT R4, RZ, 0x654, R4 ;  /* 0x00000654ff047816 */ /* 0x000fe40000000004 */
[----:B--2---:R-:W-:Y:S01]  /*31b0*/  SHF.L.U32 R5, R12, 0x1f, RZ ;  /* 0x0000001f0c057819 */ /* 0x004fe200000006ff */
[----:B------:R-:W-:Y:S01]  /*31c0*/  UIADD3 UR7, UPT, UPT, UR4, 0xd0, URZ ;  /* 0x000000d004077890 */ /* 0x000fe2000fffe0ff */
[----:B------:R2:W-:Y:S05]  /*31d0*/  SYNCS.ARRIVE.TRANS64.RED.A1T0 RZ, [R4+URZ], RZ ;  /* 0x000000ff04ff79a7 */ /* 0x0005ea00081004ff */
[----:B------:R-:W-:Y:S01]  /*31e0*/  IMAD.U32 R7, RZ, RZ, UR7 ;  /* 0x00000007ff077e24 */ /* 0x000fe2000f8e00ff */
[----:B------:R-:W3:Y:S04]  /*31f0*/  SYNCS.PHASECHK.TRANS64.TRYWAIT P0, [UR4+0xe0], R5 ;  /* 0x0000e005ff0075a7 */ /* 0x000ee80008001104 */
[----:B------:R-:W-:Y:S01]  /*3200*/  PRMT R6, R0, 0x654, R7 ;  /* 0x0000065400067816 */ /* 0x000fe20000000007 */
[----:B--2---:R-:W-:Y:S01]  /*3210*/  @!P2 IMAD.MOV.U32 R4, RZ, RZ, 0x10 ;  /* 0x00000010ff04a424 */ /* 0x004fe200078e00ff */
[----:B---3--:R-:W-:Y:S06]  /*3220*/  @!P0 BRA `(.L_x_53) ;  /* 0x0000007400248947 */ /* 0x008fec0003800000 */
.L_x_173:
[----:B------:R-:W-:Y:S01]  /*3230*/  ULEA UR8, UR5, UR6, 0x4 ;  /* 0x0000000605087291 */ /* 0x000fe2000f8e20ff */
[----:B------:R-:W-:Y:S01]  /*3240*/  SEL R3, R6, R3, !P2 ;  /* 0x0000000306037207 */ /* 0x000fe20005000000 */
[----:B------:R-:W-:Y:S01]  /*3250*/  UIADD3 UR9, UPT, UPT, UR4, 0xd0, URZ ;  /* 0x000000d004097890 */ /* 0x000fe2000fffe0ff */
[----:B--2---:R-:W-:Y:S01]  /*3260*/  LEA R2, R11, UR6, 0x3 ;  /* 0x000000060b027c11 */ /* 0x004fe2000f8e18ff */
[----:B------:R-:W-:Y:S01]  /*3270*/  UIADD3 UR8, UPT, UPT, UR8, 0x160, URZ ;  /* 0x0000016008087890 */ /* 0x000fe2000fffe0ff */
[----:B------:R-:W-:Y:S01]  /*3280*/  SHF.L.U32 R5, R10, 0x1f, RZ ;  /* 0x0000001f0a057819 */ /* 0x000fe200000006ff */
[----:B------:R2:W-:Y:S01]  /*3290*/  @!P2 SYNCS.ARRIVE.TRANS64.RED RZ, [R3+URZ], R4 ;  /* 0x0000000403ffa9a7 */ /* 0x0005e200080004ff */
[----:B------:R-:W-:Y:S01]  /*32a0*/  UIADD3 UR4, UPT, UPT, UR5, 0x1, URZ ;  /* 0x0000000105047890 */ /* 0x000fe2000fffe0ff */
[----:B------:R-:W-:-:S03]  /*32b0*/  VIADD R8, R8, 0x1 ;  /* 0x0000000108087836 */ /* 0x000fc60000000000 */
[----:B------:R-:W-:Y:S02]  /*32c0*/  UISETP.NE.AND UP0, UPT, UR4, 0x2, UPT ;  /* 0x000000020400788c */ /* 0x000fe4000bf05270 */
[----:B------:R-:W-:Y:S06]  /*32d0*/  UGETNEXTWORKID.BROADCAST [UR8], [UR9] ;  /* 0x00000000080073ca */ /* 0x000fec0008000100 */
[----:B------:R-:W-:Y:S01]  /*32e0*/  USEL UR7, URZ, 0x1, UP0 ;  /* 0x00000001ff077887 */ /* 0x000fe20008000000 */
[----:B------:R-:W-:Y:S01]  /*32f0*/  ISETP.NE.AND P0, PT, R8, 0x2, PT ;  /* 0x000000020800780c */ /* 0x000fe20003f05270 */
[----:B------:R-:W-:Y:S01]  /*3300*/  USEL UR5, UR4, URZ, UP0 ;  /* 0x000000ff04057287 */ /* 0x000fe20008000000 */
[----:B------:R-:W3:Y:S03]  /*3310*/  SYNCS.PHASECHK.TRANS64.TRYWAIT P1, [R2+URZ+0xd0], R5 ;  /* 0x0000d005020075a7 */ /* 0x000ee600080211ff */
[----:B------:R-:W-:Y:S01]  /*3320*/  LOP3.LUT R12, R12, UR7, RZ, 0x3c, !PT ;  /* 0x000000070c0c7c12 */ /* 0x000fe2000f8e3cff */
[----:B--23--:R-:W-:Y:S07]  /*3330*/  @!P1 BRA `(.L_x_54) ;  /* 0x0000007000f89947 */ /* 0x00cfee0003800000 */
.L_x_174:
[C---:B------:R-:W-:Y:S01]  /*3340*/  LEA R4, R11.reuse, UR6, 0x4 ;  /* 0x000000060b047c11 */ /* 0x040fe2000f8e20ff */
[----:B--2---:R-:W-:Y:S01]  /*3350*/  VIADD R2, R2, 0xe0 ;  /* 0x000000e002027836 */ /* 0x004fe20000000000 */
[----:B------:R-:W-:Y:S01]  /*3360*/  SEL R8, R8, RZ, P0 ;  /* 0x000000ff08087207 */ /* 0x000fe20000000000 */
[----:B------:R-:W-:-:S03]  /*3370*/  VIADD R11, R11, 0x1 ;  /* 0x000000010b0b7836 */ /* 0x000fc60000000000 */
[----:B------:R-:W2:Y:S01]  /*3380*/  LDS.128 R4, [R4+0x160] ;  /* 0x0001600004047984 */ /* 0x000ea20000000c00 */
[----:B------:R-:W-:Y:S02]  /*3390*/  PRMT R2, RZ, 0x654, R2 ;  /* 0x00000654ff027816 */ /* 0x000fe40000000002 */
[C---:B------:R-:W-:Y:S01]  /*33a0*/  ISETP.NE.AND P1, PT, R11.reuse, 0x2, PT ;  /* 0x000000020b00780c */ /* 0x040fe20003f25270 */
[----:B------:R-:W-:Y:S01]  /*33b0*/  @!PT LDS RZ, [RZ] ;  /* 0x00000000fffff984 */ /* 0x000fe20000000800 */
[----:B------:R-:W-:Y:S01]  /*33c0*/  @!PT LDS RZ, [RZ] ;  /* 0x00000000fffff984 */ /* 0x000fe20000000800 */
[----:B------:R-:W-:Y:S01]  /*33d0*/  @!PT LDS RZ, [RZ] ;  /* 0x00000000fffff984 */ /* 0x000fe20000000800 */
[----:B------:R-:W-:Y:S01]  /*33e0*/  @!PT LDS RZ, [RZ] ;  /* 0x00000000fffff984 */ /* 0x000fe20000000800 */
[----:B------:R3:W-:Y:S06]  /*33f0*/  MEMBAR.ALL.CTA ;  /* 0x0000000000007992 */ /* 0x0007ec0000008000 */
[----:B---3--:R-:W3:Y:S01]  /*3400*/  FENCE.VIEW.ASYNC.S ;  /* 0x00000000000073c6 */ /* 0x008ee20000000000 */
[----:B------:R-:W-:Y:S01]  /*3410*/  SEL R11, R11, RZ, P1 ;  /* 0x000000ff0b0b7207 */ /* 0x000fe20000800000 */
[----:B---3--:R3:W-:Y:S01]  /*3420*/  SYNCS.ARRIVE.TRANS64.RED.A1T0 RZ, [R2+URZ], RZ ;  /* 0x000000ff02ff79a7 */ /* 0x0087e200081004ff */
[----:B--2---:R-:W-:-:S02]  /*3430*/  LOP3.LUT P3, RZ, R6, 0x1, RZ, 0xc0, !PT ;  /* 0x0000000106ff7812 */ /* 0x004fc4000786c0ff */
[----:B------:R-:W-:-:S04]  /*3440*/  SEL R5, RZ, 0x1, P1 ;  /* 0x00000001ff057807 */ /* 0x000fc80000800000 */
[----:B------:R-:W-:Y:S02]  /*3450*/  LOP3.LUT R10, R10, R5, RZ, 0x3c, !PT ;  /* 0x000000050a0a7212 */ /* 0x000fe400078e3cff */
[----:B---3--:R-:W-:-:S04]  /*3460*/  SEL R2, RZ, 0x1, P0 ;  /* 0x00000001ff027807 */ /* 0x008fc80000000000 */
[----:B------:R-:W-:Y:S01]  /*3470*/  LOP3.LUT R9, R9, R2, RZ, 0x3c, !PT ;  /* 0x0000000209097212 */ /* 0x000fe200078e3cff */
[----:B------:R-:W-:Y:S06]  /*3480*/  @P3 BRA `(.L_x_55) ;  /* 0xfffffffc002c3947 */ /* 0x000fec000383ffff */
[----:B------:R-:W-:Y:S01]  /*3490*/  ULEA UR4, UR5, UR6, 0x3 ;  /* 0x0000000605047291 */ /* 0x000fe2000f8e18ff */
[----:B------:R-:W-:-:S08]  /*34a0*/  SHF.L.U32 R3, R12, 0x1f, RZ ;  /* 0x0000001f0c037819 */ /* 0x000fd000000006ff */
[----:B------:R-:W2:Y:S02]  /*34b0*/  SYNCS.PHASECHK.TRANS64 P0, [UR4+0xe0], R3 ;  /* 0x0000e003ff0075a7 */ /* 0x000ea40008001004 */
[----:B--2---:R-:W-:Y:S05]  /*34c0*/  @P0 BRA `(.L_x_56) ;  /* 0x0000000000080947 */ /* 0x004fea0003800000 */
[----:B------:R-:W2:Y:S02]  /*34d0*/  SYNCS.PHASECHK.TRANS64.TRYWAIT P0, [UR4+0xe0], R3 ;  /* 0x0000e003ff0075a7 */ /* 0x000ea40008001104 */
[----:B--2---:R-:W-:Y:S05]  /*34e0*/  @!P0 BRA `(.L_x_57) ;  /* 0x0000007000a08947 */ /* 0x004fea0003800000 */
.L_x_56:
[----:B------:R-:W-:-:S04]  /*34f0*/  UIADD3 UR7, UPT, UPT, UR5, 0x1, URZ ;  /* 0x0000000105077890 */ /* 0x000fc8000fffe0ff */
[----:B------:R-:W-:-:S04]  /*3500*/  UISETP.NE.AND UP0, UPT, UR7, 0x2, UPT ;  /* 0x000000020700788c */ /* 0x000fc8000bf05270 */
[----:B------:R-:W-:Y:S02]  /*3510*/  USEL UR8, URZ, 0x1, UP0 ;  /* 0x00000001ff087887 */ /* 0x000fe40008000000 */
[----:B------:R-:W-:-:S04]  /*3520*/  USEL UR7, UR7, URZ, UP0 ;  /* 0x000000ff07077287 */ /* 0x000fc80008000000 */
[----:B------:R-:W-:Y:S01]  /*3530*/  ULEA UR7, UR7, UR6, 0x3 ;  /* 0x0000000607077291 */ /* 0x000fe2000f8e18ff */
[----:B--2---:R-:W-:-:S04]  /*3540*/  LOP3.LUT R3, R12, UR8, RZ, 0x3c, !PT ;  /* 0x000000080c037c12 */ /* 0x004fc8000f8e3cff */
[----:B------:R-:W-:-:S04]  /*3550*/  SHF.L.U32 R0, R3, 0x1f, RZ ;  /* 0x0000001f03007819 */ /* 0x000fc800000006ff */
[----:B------:R-:W2:Y:S02]  /*3560*/  SYNCS.PHASECHK.TRANS64 P0, [UR7+0xe0], R0 ;  /* 0x0000e000ff0075a7 */ /* 0x000ea40008001007 */
[----:B-12---:R-:W-:Y:S05]  /*3570*/  @P0 EXIT ;  /* 0x000000000000094d */ /* 0x006fea0003800000 */
[----:B------:R-:W-:Y:S02]  /*3580*/  SHF.L.U32 R3, R3, 0x1f, RZ ;  /* 0x0000001f03037819 */ /* 0x000fe400000006ff */
[----:B------:R-:W-:-:S07]  /*3590*/  MOV R0, UR7 ;  /* 0x0000000700007c02 */ /* 0x000fce0008000f00 */
.L_x_58:
[----:B-1----:R1:W2:Y:S02]  /*35a0*/  SYNCS.PHASECHK.TRANS64.TRYWAIT P0, [R0+URZ+0xe0], R3 ;  /* 0x0000e003000075a7 */ /* 0x0022a400080011ff */
[----:B--2---:R-:W-:Y:S05]  /*35b0*/  @!P0 NANOSLEEP.SYNCS 0x989680 ;  /* 0x009896800000895d */ /* 0x004fea0003900000 */
[----:B------:R-:W2:Y:S02]  /*35c0*/  @!P0 SYNCS.PHASECHK.TRANS64 P0, [R0+URZ+0xe0], R3 ;  /* 0x0000e003000085a7 */ /* 0x000ea400080010ff */
[----:B--2---:R-:W-:Y:S05]  /*35d0*/  @P0 EXIT ;  /* 0x000000000000094d */ /* 0x004fea0003800000 */
[----:B------:R-:W-:Y:S05]  /*35e0*/  BRA `(.L_x_58) ;  /* 0xfffffffc00ec7947 */ /* 0x000fea000383ffff */
.L_x_51:
[----:B------:R-:W-:Y:S05]  /*35f0*/  BRA.U UP6, `(.L_x_59) ;  /* 0x0000001106dc7547 */ /* 0x000fea000b800000 */
[----:B------:R-:W2:Y:S01]  /*3600*/  S2UR UR7, SR_CgaCtaId ;  /* 0x00000000000779c3 */ /* 0x000ea20000008800 */
[----:B------:R-:W-:Y:S01]  /*3610*/  UMOV UR4, 0x40 ;  /* 0x0000004000047882 */ /* 0x000fe20000000000 */
[----:B------:R-:W-:Y:S01]  /*3620*/  NOP ;  /* 0x0000000000007918 */ /* 0x000fe20000000000 */
[----:B------:R-:W-:Y:S01]  /*3630*/  UMOV UR6, 0x400 ;  /* 0x0000040000067882 */ /* 0x000fe20000000000 */
[----:B--2---:R-:W-:Y:S02]  /*3640*/  ULEA UR5, UR7, UR4, 0x18 ;  /* 0x0000000407057291 */ /* 0x004fe4000f8ec0ff */
[----:B------:R-:W-:-:S07]  /*3650*/  ULEA UR6, UR7, UR6, 0x18 ;  /* 0x0000000607067291 */ /* 0x000fce000f8ec0ff */
[----:B------:R-:W2:Y:S02]  /*3660*/  LDS.U8 R0, [UR5+0x1c] ;  /* 0x00001c05ff007984 */ /* 0x000ea40008000000 */
[----:B--2---:R-:W-:-:S13]  /*3670*/  ISETP.NE.AND P0, PT, R0, RZ, PT ;  /* 0x000000ff0000720c */ /* 0x004fda0003f05270 */
[----:B------:R-:W-:Y:S05]  /*3680*/  @P0 BRA `(.L_x_60) ;  /* 0x0000000400080947 */ /* 0x000fea0003800000 */
[----:B------:R-:W-:Y:S02]  /*3690*/  UISETP.NE.U32.AND UP1, UPT, UR47, 0x1, UPT ;  /* 0x000000012f00788c */ /* 0x000fe4000bf25070 */
[----:B------:R-:W-:-:S07]  /*36a0*/  UIADD3 UR7, UPT, UPT, UR5, 0x8, URZ ;  /* 0x0000000805077890 */ /* 0x000fce000fffe0ff */
[----:B------:R-:W-:Y:S05]  /*36b0*/  BRA.U !UP1, `(.L_x_61) ;  /* 0x00000001099c7547 */ /* 0x000fea000b800000 */
[----:B------:R-:W-:Y:S01]  /*36c0*/  ELECT P0, URZ, PT ;  /* 0x0000000000ff782f */ /* 0x000fe20003800000 */
[----:B------:R-:W-:-:S12]  /*36d0*/  BSSY B0, `(.L_x_61) ;  /* 0x0000025000007945 */ /* 0x000fd80003800000 */
[----:B------:R-:W-:Y:S05]  /*36e0*/  @!P0 BRA `(.L_x_62) ;  /* 0x00000000008c8947 */ /* 0x000fea0003800000 */
[----:B------:R-:W-:-:S05]  /*36f0*/  UMOV UR4, 0x10 ;  /* 0x0000001000047882 */ /* 0x000fca0000000000 */
[----:B------:R-:W-:Y:S04]  /*3700*/  DEPBAR.LE SB2, 0x36 ;  /* 0x0000ad800000791a */ /* 0x000fe80000000000 */
[----:B------:R-:W2:Y:S02]  /*3710*/  UTCATOMSWS.2CTA.FIND_AND_SET.ALIGN UP0, UR4, UR4 ;  /* 0x00000004000475e3 */ /* 0x000ea40008200800 */
[----:B--2---:R-:W-:Y:S01]  /*3720*/  MOV R11, UR4 ;  /* 0x00000004000b7c02 */ /* 0x004fe20008000f00 */
[----:B------:R-:W-:Y:S06]  /*3730*/  BRA.U UP0, `(.L_x_63) ;  /* 0x0000000100187547 */ /* 0x000fec000b800000 */
.L_x_64:
[----:B------:R-:W-:Y:S05]  /*3740*/  NANOSLEEP 0x64 ;  /* 0x000000640000795d */ /* 0x000fea0003800000 */
[----:B------:R-:W-:-:S05]  /*3750*/  UMOV UR4, 0x10 ;  /* 0x0000001000047882 */ /* 0x000fca0000000000 */
[----:B------:R-:W-:Y:S04]  /*3760*/  DEPBAR.LE SB2, 0x36 ;  /* 0x0000ad800000791a */ /* 0x000fe80000000000 */
[----:B------:R-:W2:Y:S02]  /*3770*/  UTCATOMSWS.2CTA.FIND_AND_SET.ALIGN UP0, UR4, UR4 ;  /* 0x00000004000475e3 */ /* 0x000ea40008200800 */
[----:B--2---:R-:W-:Y:S01]  /*3780*/  MOV R11, UR4 ;  /* 0x00000004000b7c02 */ /* 0x004fe20008000f00 */
[----:B------:R-:W-:Y:S05]  /*3790*/  BRA.U !UP0, `(.L_x_64) ;  /* 0xfffffffd08e87547 */ /* 0x000fea000b83ffff */
.L_x_63:
[----:B------:R-:W2:Y:S01]  /*37a0*/  LDS R7, [UR5+0x10] ;  /* 0x00001005ff077984 */ /* 0x000ea20008000800 */
[----:B------:R-:W-:Y:S01]  /*37b0*/  IMAD.U32 R5, RZ, RZ, UR6 ;  /* 0x00000006ff057e24 */ /* 0x000fe2000f8e00ff */
[----:B------:R-:W-:-:S03]  /*37c0*/  MOV R4, UR46 ;  /* 0x0000002e00047c02 */ /* 0x000fc60008000f00 */
[----:B------:R-:W-:Y:S01]  /*37d0*/  VIADD R5, R5, 0x180 ;  /* 0x0000018005057836 */ /* 0x000fe20000000000 */
[----:B--2---:R-:W-:-:S04]  /*37e0*/  SHF.L.U32 R7, R7, 0x1f, RZ ;  /* 0x0000001f07077819 */ /* 0x004fc800000006ff */
[----:B------:R-:W2:Y:S02]  /*37f0*/  SYNCS.PHASECHK.TRANS64.TRYWAIT P0, [UR5+0x8], R7 ;  /* 0x00000807ff0075a7 */ /* 0x000ea40008001105 */
[----:B--2---:R-:W-:Y:S05]  /*3800*/  @P0 BRA `(.L_x_65) ;  /* 0x0000000000080947 */ /* 0x004fea0003800000 */
[----:B------:R-:W2:Y:S02]  /*3810*/  SYNCS.PHASECHK.TRANS64.TRYWAIT P0, [UR5+0x8], R7 ;  /* 0x00000807ff0075a7 */ /* 0x000ea40008001105 */
[----:B--2---:R-:W-:Y:S05]  /*3820*/  @!P0 BRA `(.L_x_66) ;  /* 0x0000006c00e88947 */ /* 0x004fea0003800000 */
.L_x_65:
[----:B--2---:R-:W-:Y:S01]  /*3830*/  HFMA2 R0, -RZ, RZ, 0, 5.9604644775390625e-08 ;  /* 0x00000001ff007431 */ /* 0x004fe200000001ff */
[----:B------:R-:W-:Y:S01]  /*3840*/  UPRMT UR4, UR46, 0x654, UR7 ;  /* 0x000006542e047896 */ /* 0x000fe20008000007 */
[----:B------:R-:W-:Y:S01]  /*3850*/  IMAD.MOV.U32 R8, RZ, RZ, 0xffff ;  /* 0x0000ffffff087424 */ /* 0x000fe200078e00ff */
[----:B------:R-:W-:Y:S01]  /*3860*/  PRMT R4, R4, 0x654, R5 ;  /* 0x0000065404047816 */ /* 0x000fe20000000005 */
[----:B------:R-:W-:Y:S02]  /*3870*/  IMAD.MOV.U32 R6, RZ, RZ, 0x4 ;  /* 0x00000004ff067424 */ /* 0x000fe400078e00ff */
[----:B------:R-:W-:Y:S01]  /*3880*/  IMAD.SHL.U32 R9, R11, 0x20, RZ ;  /* 0x000000200b097824 */ /* 0x000fe200078e00ff */
[----:B------:R-:W-:Y:S02]  /*3890*/  MOV R5, UR4 ;  /* 0x0000000400057c02 */ /* 0x000fe40008000f00 */
[-C--:B------:R-:W-:Y:S01]  /*38a0*/  SHF.L.U32 R8, R8, R11.reuse, RZ ;  /* 0x0000000b08087219 */ /* 0x080fe200000006ff */
[----:B------:R2:W-:Y:S01]  /*38b0*/  SYNCS.ARRIVE.TRANS64.RED RZ, [UR4], R6 ;  /* 0x00000006ffff79a7 */ /* 0x0005e20008000404 */
[----:B------:R-:W-:Y:S01]  /*38c0*/  SHF.L.U32 R7, R0, R11, RZ ;  /* 0x0000000b00077219 */ /* 0x000fe200000006ff */
[----:B------:R2:W-:Y:S04]  /*38d0*/  STS [UR6+0x180], R9 ;  /* 0x00018009ff007988 */ /* 0x0005e80008000806 */
[----:B------:R2:W-:Y:S04]  /*38e0*/  STAS [R4.64], R11 ;  /* 0x0000000b04007dbd */ /* 0x0005e8000c0008ff */
[----:B------:R2:W-:Y:S04]  /*38f0*/  ATOMS.OR RZ, [UR5+0x14], R8 ;  /* 0x00001408ffff798c */ /* 0x0005e8000b000005 */
[----:B------:R2:W-:Y:S04]  /*3900*/  ATOMS.OR RZ, [UR5+0x18], R7 ;  /* 0x00001807ffff798c */ /* 0x0005e8000b000005 */
[----:B------:R2:W-:Y:S02]  /*3910*/  ATOMS.XOR RZ, [UR5+0x10], R0 ;  /* 0x00001000ffff798c */ /* 0x0005e4000b800005 */
.L_x_62:
[----:B-1----:R-:W-:Y:S05]  /*3920*/  BSYNC B0 ;  /* 0x0000000000007941 */ /* 0x002fea0003800000 */
.L_x_61:
[----:B------:R-:W-:Y:S05]  /*3930*/  BRA.U UP1, `(.L_x_67) ;  /* 0x00000001016c7547 */ /* 0x000fea000b800000 */
[----:B------:R-:W-:-:S03]  /*3940*/  UMOV UR4, 0xffffffff ;  /* 0xffffffff00047882 */ /* 0x000fc60000000000 */
[----:B------:R-:W-:Y:S05]  /*3950*/  BRA.DIV UR4, `(.L_x_68) ;  /* 0x0000006e04b47947 */ /* 0x000fea000b800000 */
[----:B------:R-:W-:-:S13]  /*3960*/  ELECT P0, URZ, PT ;  /* 0x0000000000ff782f */ /* 0x000fda0003800000 */
.L_x_178:
[----:B------:R-:W-:Y:S05]  /*3970*/  @!P0 BRA `(.L_x_67) ;  /* 0x00000000005c8947 */ /* 0x000fea0003800000 */
[----:B--2---:R-:W2:Y:S02]  /*3980*/  LDS R5, [UR5+0x10] ;  /* 0x00001005ff057984 */ /* 0x004ea40008000800 */
[----:B--2---:R-:W-:-:S04]  /*3990*/  SHF.L.U32 R5, R5, 0x1f, RZ ;  /* 0x0000001f05057819 */ /* 0x004fc800000006ff */
[----:B------:R-:W2:Y:S02]  /*39a0*/  SYNCS.PHASECHK.TRANS64.TRYWAIT P0, [UR5+0x8], R5 ;  /* 0x00000805ff0075a7 */ /* 0x000ea40008001105 */
[----:B--2---:R-:W-:Y:S05]  /*39b0*/  @P0 BRA `(.L_x_69) ;  /* 0x0000000000080947 */ /* 0x004fea0003800000 */
[----:B------:R-:W2:Y:S02]  /*39c0*/  SYNCS.PHASECHK.TRANS64.TRYWAIT P0, [UR5+0x8], R5 ;  /* 0x00000805ff0075a7 */ /* 0x000ea40008001105 */
[----:B--2---:R-:W-:Y:S05]  /*39d0*/  @!P0 BRA `(.L_x_70) ;  /* 0x0000006c00b88947 */ /* 0x004fea0003800000 */
.L_x_69:
[----:B------:R-:W3:Y:S01]  /*39e0*/  LDS R7, [UR6+0x180] ;  /* 0x00018006ff077984 */ /* 0x000ee20008000800 */
[----:B--2---:R-:W-:Y:S02]  /*39f0*/  HFMA2 R0, -RZ, RZ, 0, 5.9604644775390625e-08 ;  /* 0x00000001ff007431 */ /* 0x004fe400000001ff */
[----:B------:R-:W-:Y:S01]  /*3a00*/  IMAD.MOV.U32 R4, RZ, RZ, 0xffff ;  /* 0x0000ffffff047424 */ /* 0x000fe200078e00ff */
[----:B------:R-:W-:Y:S01]  /*3a10*/  UPRMT UR4, UR46, 0x654, UR7 ;  /* 0x000006542e047896 */ /* 0x000fe20008000007 */
[----:B---3--:R-:W-:-:S03]  /*3a20*/  IMAD.SHL.U32 R5, R7, 0x20, RZ ;  /* 0x0000002007057824 */ /* 0x008fc600078e00ff */
[-C--:B------:R-:W-:Y:S02]  /*3a30*/  SHF.L.U32 R4, R4, R7.reuse, RZ ;  /* 0x0000000704047219 */ /* 0x080fe400000006ff */
[----:B------:R-:W-:Y:S01]  /*3a40*/  SHF.L.U32 R7, R0, R7, RZ ;  /* 0x0000000700077219 */ /* 0x000fe200000006ff */
[----:B------:R3:W-:Y:S04]  /*3a50*/  STS [UR6+0x180], R5 ;  /* 0x00018005ff007988 */ /* 0x0007e80008000806 */
[----:B------:R3:W-:Y:S04]  /*3a60*/  ATOMS.OR RZ, [UR5+0x14], R4 ;  /* 0x00001404ffff798c */ /* 0x0007e8000b000005 */
[----:B------:R3:W-:Y:S01]  /*3a70*/  ATOMS.OR RZ, [UR5+0x18], R7 ;  /* 0x00001807ffff798c */ /* 0x0007e2000b000005 */
[----:B------:R-:W-:Y:S03]  /*3a80*/  SYNCS.ARRIVE.TRANS64.RED.A1T0 RZ, [UR4], RZ ;  /* 0x000000ffffff79a7 */ /* 0x000fe60008100404 */
[----:B------:R3:W-:Y:S01]  /*3a90*/  ATOMS.XOR RZ, [UR5+0x10], R0 ;  /* 0x00001000ffff798c */ /* 0x0007e2000b800005 */
[----:B------:R-:W-:Y:S05]  /*3aa0*/  BRA `(.L_x_67) ;  /* 0x0000000000107947 */ /* 0x000fea0003800000 */
.L_x_60:
[----:B------:R-:W-:Y:S02]  /*3ab0*/  MOV R0, 0xffffffff ;  /* 0xffffffff00007802 */ /* 0x000fe40000000f00 */
[----:B------:R-:W-:-:S03]  /*3ac0*/  MOV R4, 0x3af0 ;  /* 0x00003af000047802 */ /* 0x000fc60000000f00 */
[----:B------:R2:W-:Y:S04]  /*3ad0*/  STS [UR6+0x180], R0 ;  /* 0x00018000ff007988 */ /* 0x0005e80008000806 */
[----:B-12--5:R-:W-:Y:S05]  /*3ae0*/  CALL.REL.NOINC `($__internal_1_$__cuda_sm10x_tcgen05_guardrail_trap_phase_invalid_during_alloc) ;  /* 0x00000074008c7944 */ /* 0x026fea0003c00000 */
.L_x_67:
[----:B------:R-:W-:Y:S05]  /*3af0*/  WARPSYNC.ALL ;  /* 0x0000000000007948 */ /* 0x000fea0003800000 */
[----:B------:R-:W4:Y:S01]  /*3b00*/  S2UR UR4, SR_CgaCtaId ;  /* 0x00000000000479c3 */ /* 0x000f220000008800 */
[----:B------:R-:W-:Y:S01]  /*3b10*/  UMOV UR26, 0x400 ;  /* 0x00000400001a7882 */ /* 0x000fe20000000000 */
[----:B------:R-:W-:-:S06]  /*3b20*/  NOP ;  /* 0x0000000000007918 */ /* 0x000fcc0000000000 */
[----:B------:R-:W-:Y:S06]  /*3b30*/  BAR.ARV 0x6, 0xa0 ;  /* 0x0182800000007b1d */ /* 0x000fec0000002000 */
[----:B------:R-:W1:Y:S01]  /*3b40*/  LDCU UR6, c[0x0][0x38c] ;  /* 0x00007180ff0677ac */ /* 0x000e620008000800 */
[----:B------:R-:W-:Y:S01]  /*3b50*/  LOP3.LUT R3, R3, 0xffff, RZ, 0xc0, !PT ;  /* 0x0000ffff03037812 */ /* 0x000fe200078ec0ff */
[----:B--2---:R-:W-:Y:S01]  /*3b60*/  IMAD.MOV.U32 R9, RZ, RZ, 0x1 ;  /* 0x00000001ff097424 */ /* 0x004fe200078e00ff */
[----:B------:R-:W-:Y:S01]  /*3b70*/  LOP3.LUT R2, R2, 0xffff, RZ, 0xc0, !PT ;  /* 0x0000ffff02027812 */ /* 0x000fe200078ec0ff */
[----:B------:R-:W-:Y:S01]  /*3b80*/  IMAD.MOV.U32 R8, RZ, RZ, RZ ;  /* 0x000000ffff087224 */ /* 0x000fe200078e00ff */
[----:B------:R-:W-:Y:S01]  /*3b90*/  R2UR UR28, R3 ;  /* 0x00000000031c72ca */ /* 0x000fe200000e0000 */
[----:B------:R-:W-:Y:S01]  /*3ba0*/  UMOV UR32, URZ ;  /* 0x000000ff00207c82 */ /* 0x000fe20008000000 */
[----:B------:R-:W-:-:S02]  /*3bb0*/  R2UR UR42, R2 ;  /* 0x00000000022a72ca */ /* 0x000fc400000e0000 */
[----:B------:R-:W-:Y:S01]  /*3bc0*/  CS2R R2, SRZ ;  /* 0x0000000000027805 */ /* 0x000fe2000001ff00 */
[----:B------:R-:W-:Y:S01]  /*3bd0*/  UMOV UR23, URZ ;  /* 0x000000ff00177c82 */ /* 0x000fe20008000000 */
[----:B----4-:R-:W-:Y:S01]  /*3be0*/  ULEA UR26, UR4, UR26, 0x18 ;  /* 0x0000001a041a7291 */ /* 0x010fe2000f8ec0ff */
[----:B------:R-:W-:Y:S01]  /*3bf0*/  UMOV UR22, URZ ;  /* 0x000000ff00167c82 */ /* 0x000fe20008000000 */
[----:B------:R-:W-:Y:S02]  /*3c00*/  UISETP.NE.AND UP3, UPT, UR47, URZ, UPT ;  /* 0x000000ff2f00728c */ /* 0x000fe4000bf65270 */
[----:B------:R-:W-:Y:S02]  /*3c10*/  UIADD3 UR5, UPT, UPT, UR26, 0x8400, URZ ;  /* 0x000084001a057890 */ /* 0x000fe4000fffe0ff */
[----:B------:R-:W-:-:S03]  /*3c20*/  UIADD3 UR4, UPT, UPT, UR26, 0x18400, URZ ;  /* 0x000184001a047890 */ /* 0x000fc6000fffe0ff */
[----:B---3--:R-:W2:Y:S01]  /*3c30*/  LDS R0, [UR26+0x180] ;  /* 0x0001801aff007984 */ /* 0x008ea20008000800 */
[----:B-1----:R-:W-:Y:S02]  /*3c40*/  UIADD3 UR6, UPT, UPT, UR6, 0x3f, URZ ;  /* 0x0000003f06067890 */ /* 0x002fe4000fffe0ff */
[----:B------:R-:W-:Y:S02]  /*3c50*/  USHF.R.U32.HI UR5, URZ, 0x4, UR5 ;  /* 0x00000004ff057899 */ /* 0x000fe40008011605 */
[----:B------:R-:W-:Y:S02]  /*3c60*/  USHF.R.S32.HI UR33, URZ, 0x1f, UR6 ;  /* 0x0000001fff217899 */ /* 0x000fe40008011406 */
[----:B------:R-:W-:Y:S02]  /*3c70*/  USHF.R.U32.HI UR4, URZ, 0x4, UR4 ;  /* 0x00000004ff047899 */ /* 0x000fe40008011604 */
[----:B------:R-:W-:Y:S02]  /*3c80*/  ULEA.HI UR33, UR33, UR6, URZ, 0x6 ;  /* 0x0000000621217291 */ /* 0x000fe4000f8f30ff */
[----:B------:R-:W-:-:S02]  /*3c90*/  ULOP3.LUT UR5, UR5, 0x3fff, URZ, 0xc0, !UPT ;  /* 0x00003fff05057892 */ /* 0x000fc4000f8ec0ff */
[----:B------:R-:W-:Y:S02]  /*3ca0*/  USHF.R.S32.HI UR33, URZ, 0x6, UR33 ;  /* 0x00000006ff217899 */ /* 0x000fe40008011421 */
[----:B------:R-:W-:Y:S02]  /*3cb0*/  ULOP3.LUT UR30, UR4, 0x3fff, URZ, 0xc0, !UPT ;  /* 0x00003fff041e7892 */ /* 0x000fe4000f8ec0ff */
[----:B------:R-:W-:Y:S01]  /*3cc0*/  UISETP.LT.AND UP0, UPT, UR33, 0x1, UPT ;  /* 0x000000012100788c */ /* 0x000fe2000bf01270 */
[----:B------:R-:W-:Y:S01]  /*3cd0*/  UMOV UR40, 0x0 ;  /* 0x0000000000287882 */ /* 0x000fe20000000000 */
[----:B------:R-:W-:Y:S01]  /*3ce0*/  UMOV UR41, 0x8400490 ;  /* 0x0840049000297882 */ /* 0x000fe20000000000 */
[----:B------:R-:W-:Y:S02]  /*3cf0*/  ULOP3.LUT UR29, UR5, 0x10000, URZ, 0xfc, !UPT ;  /* 0x00010000051d7892 */ /* 0x000fe4000f8efcff */
[----:B------:R-:W-:Y:S02]  /*3d00*/  ULOP3.LUT UR30, UR30, 0x10000, URZ, 0xfc, !UPT ;  /* 0x000100001e1e7892 */ /* 0x000fe4000f8efcff */
[----:B------:R-:W-:Y:S01]  /*3d10*/  USEL UR43, UR33, 0x1, !UP0 ;  /* 0x00000001212b7887 */ /* 0x000fe2000c000000 */
[----:B------:R-:W-:Y:S01]  /*3d20*/  UMOV UR38, 0x0 ;  /* 0x0000000000267882 */ /* 0x000fe20000000000 */
[----:B------:R-:W-:Y:S01]  /*3d30*/  UMOV UR39, 0x8400490 ;  /* 0x0840049000277882 */ /* 0x000fe20000000000 */
[----:B------:R-:W-:Y:S01]  /*3d40*/  UMOV UR36, 0x0 ;  /* 0x0000000000247882 */ /* 0x000fe20000000000 */
[----:B------:R-:W-:Y:S01]  /*3d50*/  UMOV UR37, 0x8400490 ;  /* 0x0840049000257882 */ /* 0x000fe20000000000 */
[----:B------:R-:W-:Y:S01]  /*3d60*/  UMOV UR34, 0x0 ;  /* 0x0000000000227882 */ /* 0x000fe20000000000 */
[----:B------:R-:W-:Y:S01]  /*3d70*/  UMOV UR35, 0x8400490 ;  /* 0x0840049000237882 */ /* 0x000fe20000000000 */
[----:B--2---:R-:W-:-:S15]  /*3d80*/  R2UR UR44, R0 ;  /* 0x00000000002c72ca */ /* 0x004fde00000e0000 */
.L_x_78:
[C---:B------:R-:W-:Y:S02]  /*3d90*/  LEA R0, R8.reuse, UR26, 0x3 ;  /* 0x0000001a08007c11 */ /* 0x040fe4000f8e18ff */
[----:B------:R-:W-:Y:S02]  /*3da0*/  SHF.L.U32 R5, R3, 0x1f, RZ ;  /* 0x0000001f03057819 */ /* 0x000fe400000006ff */
[----:B------:R-:W-:Y:S02]  /*3db0*/  LEA R4, R8, UR26, 0x4 ;  /* 0x0000001a08047c11 */ /* 0x000fe4000f8e20ff */
[----:B------:R-:W1:Y:S02]  /*3dc0*/  SYNCS.PHASECHK.TRANS64.TRYWAIT P0, [R0+URZ+0xd0], R5 ;  /* 0x0000d005000075a7 */ /* 0x000e6400080011ff */
[----:B-1-3--:R-:W-:Y:S05]  /*3dd0*/  @!P0 BRA `(.L_x_71) ;  /* 0x0000006800d08947 */ /* 0x00afea0003800000 */
.L_x_179:
[----:B-1----:R-:W1:Y:S01]  /*3de0*/  LDS.128 R4, [R4+0x160] ;  /* 0x0001600004047984 */ /* 0x002e620000000c00 */
[----:B------:R-:W-:Y:S02]  /*3df0*/  VIADD R0, R0, 0xe0 ;  /* 0x000000e000007836 */ /* 0x000fe40000000000 */
[----:B------:R-:W-:Y:S01]  /*3e00*/  VIADD R8, R8, 0x1 ;  /* 0x0000000108087836 */ /* 0x000fe20000000000 */
[----:B------:R-:W-:Y:S01]  /*3e10*/  @!PT LDS RZ, [RZ] ;  /* 0x00000000fffff984 */ /* 0x000fe20000000800 */
[----:B------:R-:W-:Y:S01]  /*3e20*/  @!PT LDS RZ, [RZ] ;  /* 0x00000000fffff984 */ /* 0x000fe20000000800 */
[----:B------:R-:W-:Y:S01]  /*3e30*/  @!PT LDS RZ, [RZ] ;  /* 0x00000000fffff984 */ /* 0x000fe20000000800 */
[----:B------:R-:W-:Y:S01]  /*3e40*/  @!PT LDS RZ, [RZ] ;  /* 0x00000000fffff984 */ /* 0x000fe20000000800 */
[----:B------:R2:W-:Y:S06]  /*3e50*/  MEMBAR.ALL.CTA ;  /* 0x0000000000007992 */ /* 0x0005ec0000008000 */
[----:B--2---:R-:W2:Y:S01]  /*3e60*/  FENCE.VIEW.ASYNC.S ;  /* 0x00000000000073c6 */ /* 0x004ea20000000000 */
[----:B------:R-:W-:-:S04]  /*3e70*/  PRMT R0, RZ, 0x654, R0 ;  /* 0x00000654ff007816 */ /* 0x000fc80000000000 */
[----:B--2---:R2:W-:Y:S01]  /*3e80*/  SYNCS.ARRIVE.TRANS64.RED.A1T0 RZ, [R0+URZ], RZ ;  /* 0x000000ff00ff79a7 */ /* 0x0045e200081004ff */
[----:B-1----:R-:W-:Y:S01]  /*3e90*/  LOP3.LUT P1, RZ, R6, 0x1, RZ, 0xc0, !PT ;  /* 0x0000000106ff7812 */ /* 0x002fe2000782c0ff */
[----:B--2---:R-:W-:-:S12]  /*3ea0*/  BRA.U UP3, `(.L_x_72) ;  /* 0x0000000503087547 */ /* 0x004fd8000b800000 */
[----:B------:R-:W1:Y:S01]  /*3eb0*/  LDCU UR4, c[0x0][0x38c] ;  /* 0x00007180ff0477ac */ /* 0x000e620008000800 */
[----:B------:R-:W-:Y:S02]  /*3ec0*/  PLOP3.LUT P2, PT, PT, PT, PT, 0x80, 0x8 ;  /* 0x000000000008781c */ /* 0x000fe40003f4f070 */
[----:B------:R-:W-:Y:S01]  /*3ed0*/  SHF.L.U32 R5, R9, 0x1f, RZ ;  /* 0x0000001f09057819 */ /* 0x000fe200000006ff */
[----:B------:R-:W-:Y:S02]  /*3ee0*/  ULEA UR31, UR32, UR26, 0x3 ;  /* 0x0000001a201f7291 */ /* 0x000fe4000f8e18ff */
[----:B------:R-:W-:Y:S02]  /*3ef0*/  ULEA UR11, UR32, UR44, 0x7 ;  /* 0x0000002c200b7291 */ /* 0x000fe4000f8e38ff */
[----:B-1----:R-:W-:-:S06]  /*3f00*/  UISETP.GE.AND UP0, UPT, UR4, 0x1, UPT ;  /* 0x000000010400788c */ /* 0x002fcc000bf06270 */
[----:B------:R-:W-:-:S05]  /*3f10*/  PLOP3.LUT P0, PT, PT, PT, UP0, 0x80, 0x8 ;  /* 0x000000000008781c */ /* 0x000fca0003f0f008 */
[----:B------:R-:W-:-:S08]  /*3f20*/  @UP0 ULEA UR4, UR23, UR26, 0x3 ;  /* 0x0000001a17040291 */ /* 0x000fd0000f8e18ff */
[----:B------:R-:W-:-:S04]  /*3f30*/  @P0 SHF.L.U32 R0, R2, 0x1f, RZ ;  /* 0x0000001f02000819 */ /* 0x000fc800000006ff */
[----:B------:R1:W2:Y:S01]  /*3f40*/  @P0 SYNCS.PHASECHK.TRANS64.TRYWAIT P2, [UR4], R0 ;  /* 0x00000000ff0005a7 */ /* 0x0002a20008041104 */
[----:B------:R-:W3:Y:S02]  /*3f50*/  SYNCS.PHASECHK.TRANS64.TRYWAIT P0, [UR31+0x110], R5 ;  /* 0x00011005ff0075a7 */ /* 0x000ee4000800111f */
[----:B-123--:R-:W-:Y:S05]  /*3f60*/  @!P0 BRA `(.L_x_73) ;  /* 0x0000006800808947 */ /* 0x00efea0003800000 */
.L_x_181:
[----:B------:R-:W-:Y:S01]  /*3f70*/  UMOV UR27, UR22 ;  /* 0x00000016001b7c82 */ /* 0x000fe20008000000 */
[----:B------:R-:W-:Y:S05]  /*3f80*/  BRA.U !UP0, `(.L_x_74) ;  /* 0x0000000108c07547 */ /* 0x000fea000b800000 */
[----:B------:R-:W-:Y:S02]  /*3f90*/  UIADD3 UR27, UPT, UPT, UR43, UR22, URZ ;  /* 0x000000162b1b7290 */ /* 0x000fe4000fffe0ff */
[----:B------:R-:W-:Y:S01]  /*3fa0*/  UPLOP3.LUT UP2, UPT, UPT, UPT, UPT, 0x40, 0x4 ;  /* 0x000000000004789c */ /* 0x000fe20003f4e870 */
[----:B------:R-:W-:Y:S01]  /*3fb0*/  UMOV UR24, UR33 ;  /* 0x0000002100187c82 */ /* 0x000fe20008000000 */
[----:B------:R-:W-:-:S09]  /*3fc0*/  UMOV UR10, UR23 ;  /* 0x00000017000a7c82 */ /* 0x000fd20008000000 */
.L_x_77:
[----:B--2---:R-:W-:Y:S01]  /*3fd0*/  ULEA UR5, UR10, UR26, 0x3 ;  /* 0x0000001a0a057291 */ /* 0x004fe2000f8e18ff */
[----:B---3--:R-:W-:Y:S11]  /*3fe0*/  @P2 BRA `(.L_x_75) ;  /* 0x00000000000c2947 */ /* 0x008ff60003800000 */
[----:B-1----:R-:W-:Y:S04]  /*3ff0*/  SHF.L.U32 R5, R2, 0x1f, RZ ;  /* 0x0000001f02057819 */ /* 0x002fe800000006ff */
[----:B------:R-:W1:Y:S02]  /*4000*/  SYNCS.PHASECHK.TRANS64.TRYWAIT P0, [UR5], R5 ;  /* 0x00000005ff0075a7 */ /* 0x000e640008001105 */
[----:B-1----:R-:W-:Y:S05]  /*4010*/  @!P0 BRA `(.L_x_76) ;  /* 0x00000068006c8947 */ /* 0x002fea0003800000 */
.L_x_75:
[----:B------:R-:W-:Y:S01]  /*4020*/  UISETP.NE.AND UP0, UPT, UR24, 0x1, UPT ;  /* 0x000000011800788c */ /* 0x000fe2000bf05270 */
[----:B------:R-:W-:Y:S01]  /*4030*/  PLOP3.LUT P2, PT, PT, PT, PT, 0x80, 0x8 ;  /* 0x000000000008781c */ /* 0x000fe20003f4f070 */
[----:B------:R-:W-:Y:S02]  /*4040*/  UIADD3 UR4, UPT, UPT, UR10, 0x1, URZ ;  /* 0x000000010a047890 */ /* 0x000fe4000fffe0ff */
[----:B------:R-:W-:Y:S02]  /*4050*/  UIADD3 UR25, UPT, UPT, UR5, 0x40, URZ ;  /* 0x0000004005197890 */ /* 0x000fe4000fffe0ff */
[----:B------:R-:W-:Y:S01]  /*4060*/  UISETP.NE.AND UP1, UPT, UR4, 0x8, UPT ;  /* 0x000000080400788c */ /* 0x000fe2000bf25270 */
[----:B------:R-:W-:Y:S01]  /*4070*/  PLOP3.LUT P0, PT, PT, PT, UP0, 0x80, 0x8 ;  /* 0x000000000008781c */ /* 0x000fe20003f0f008 */
[----:B------:R-:W-:Y:S02]  /*4080*/  UIADD3 UR22, UPT, UPT, UR22, 0x1, URZ ;  /* 0x0000000116167890 */ /* 0x000fe4000fffe0ff */
[----:B------:R-:W-:Y:S02]  /*4090*/  USEL UR6, URZ, 0x1, UP1 ;  /* 0x00000001ff067887 */ /* 0x000fe40008800000 */
[----:B------:R-:W-:Y:S02]  /*40a0*/  USEL UR23, UR4, URZ, UP1 ;  /* 0x000000ff04177287 */ /* 0x000fe40008800000 */
[----:B------:R-:W-:Y:S02]  /*40b0*/  UIADD3 UR24, UPT, UPT, UR24, -0x1, URZ ;  /* 0xffffffff18187890 */ /* 0x000fe4000fffe0ff */
[----:B------:R-:W-:Y:S01]  /*40c0*/  @UP0 ULEA UR4, UR23, UR26, 0x3 ;  /* 0x0000001a17040291 */ /* 0x000fe2000f8e18ff */
[----:B------:R-:W-:Y:S01]  /*40d0*/  LOP3.LUT R2, R2, UR6, RZ, 0x3c, !PT ;  /* 0x0000000602027c12 */ /* 0x000fe2000f8e3cff */
[----:B------:R-:W-:Y:S02]  /*40e0*/  ULEA UR6, UR10, UR30, 0xa ;  /* 0x0000001e0a067291 */ /* 0x000fe4000f8e50ff */
[----:B------:R-:W-:Y:S01]  /*40f0*/  UISETP.NE.AND UP0, UPT, UR22, UR27, UPT ;  /* 0x0000001b1600728c */ /* 0x000fe2000bf05270 */
[----:B-1----:R-:W-:Y:S01]  /*4100*/  @P0 SHF.L.U32 R0, R2, 0x1f, RZ ;  /* 0x0000001f02000819 */ /* 0x002fe200000006ff */
[----:B------:R-:W-:Y:S02]  /*4110*/  UIADD3 UR20, UPT, UPT, UR6, 0x2, URZ ;  /* 0x0000000206147890 */ /* 0x000fe4000fffe0ff */
[----:B------:R-:W-:Y:S01]  /*4120*/  UIADD3 UR16, UPT, UPT, UR6, 0x4, URZ ;  /* 0x0000000406107890 */ /* 0x000fe2000fffe0ff */
[----:B------:R2:W3:Y:S01]  /*4130*/  @P0 SYNCS.PHASECHK.TRANS64.TRYWAIT P2, [UR4], R0 ;  /* 0x00000000ff0005a7 */ /* 0x0004e20008041104 */
[----:B------:R-:W-:Y:S02]  /*4140*/  ULEA UR4, UR10, UR29, 0x9 ;  /* 0x0000001d0a047291 */ /* 0x000fe4000f8e48ff */
[----:B------:R-:W-:Y:S02]  /*4150*/  UIADD3 UR12, UPT, UPT, UR6, 0x6, URZ ;  /* 0x00000006060c7890 */ /* 0x000fe4000fffe0ff */
[----:B------:R-:W-:Y:S02]  /*4160*/  UIADD3 UR18, UPT, UPT, UR4, 0x2, URZ ;  /* 0x0000000204127890 */ /* 0x000fe4000fffe0ff */
[----:B------:R-:W-:Y:S02]  /*4170*/  UIADD3 UR14, UPT, UPT, UR4, 0x4, URZ ;  /* 0x00000004040e7890 */ /* 0x000fe4000fffe0ff */
[----:B------:R-:W-:Y:S01]  /*4180*/  UIADD3 UR8, UPT, UPT, UR4, 0x6, URZ ;  /* 0x0000000604087890 */ /* 0x000fe2000fffe0ff */
[----:B------:R-:W-:Y:S01]  /*4190*/  UMOV UR7, 0x40004040 ;  /* 0x4000404000077882 */ /* 0x000fe20000000000 */
[----:B------:R-:W-:Y:S01]  /*41a0*/  UMOV UR5, 0x40004040 ;  /* 0x4000404000057882 */ /* 0x000fe20000000000 */
[----:B------:R-:W-:Y:S01]  /*41b0*/  UMOV UR21, 0x40004040 ;  /* 0x4000404000157882 */ /* 0x000fe20000000000 */
[----:B------:R2:W-:Y:S01]  /*41c0*/  UTCHMMA.2CTA gdesc[UR4], gdesc[UR6], tmem[UR11], tmem[UR40], idesc[UR41], UP2 ;  /* 0x00ff2806040075ea */ /* 0x0005e2000920000b */
[----:B------:R-:W-:Y:S01]  /*41d0*/  UPLOP3.LUT UP2, UPT, UPT, UPT, UPT, 0x80, 0x8 ;  /* 0x000000000008789c */ /* 0x000fe20003f4f070 */
[----:B------:R-:W-:Y:S01]  /*41e0*/  UMOV UR19, 0x40004040 ;  /* 0x4000404000137882 */ /* 0x000fe20000000000 */
[----:B------:R-:W-:Y:S01]  /*41f0*/  UMOV UR17, 0x40004040 ;  /* 0x4000404000117882 */ /* 0x000fe20000000000 */
[----:B------:R2:W-:Y:S01]  /*4200*/  UTCHMMA.2CTA gdesc[UR18], gdesc[UR20], tmem[UR11], tmem[UR38], idesc[UR39], UPT ;  /* 0x00ff2614120075ea */ /* 0x0005e2000ba0000b */
[----:B------:R-:W-:Y:S01]  /*4210*/  UMOV UR15, 0x40004040 ;  /* 0x40004040000f7882 */ /* 0x000fe20000000000 */
[----:B------:R-:W-:Y:S01]  /*4220*/  UMOV UR13, 0x40004040 ;  /* 0x40004040000d7882 */ /* 0x000fe20000000000 */
[----:B------:R-:W-:Y:S01]  /*4230*/  UMOV UR9, 0x40004040 ;  /* 0x4000404000097882 */ /* 0x000fe20000000000 */
[----:B------:R2:W-:Y:S01]  /*4240*/  UTCHMMA.2CTA gdesc[UR14], gdesc[UR16], tmem[UR11], tmem[UR36], idesc[UR37], UPT ;  /* 0x00ff24100e0075ea */ /* 0x0005e2000ba0000b */
[----:B------:R2:W-:Y:S01]  /*4250*/  UTCHMMA.2CTA gdesc[UR8], gdesc[UR12], tmem[UR11], tmem[UR34], idesc[UR35], UPT ;  /* 0x00ff220c080075ea */ /* 0x0005e2000ba0000b */
[----:B------:R2:W-:Y:S01]  /*4260*/  UTCBAR.2CTA.MULTICAST [UR25], URZ, UR28 ;  /* 0x000000ff190073e9 */ /* 0x0005e2000820081c */
[----:B------:R-:W-:Y:S01]  /*4270*/  UMOV UR10, UR23 ;  /* 0x00000017000a7c82 */ /* 0x000fe20008000000 */
[----:B------:R-:W-:Y:S05]  /*4280*/  BRA.U UP0, `(.L_x_77) ;  /* 0xfffffffd00507547 */ /* 0x000fea000b83ffff */
.L_x_74:
[----:B--2---:R-:W-:Y:S01]  /*4290*/  UIADD3 UR4, UPT, UPT, UR31, 0xf0, URZ ;  /* 0x000000f01f047890 */ /* 0x004fe2000fffe0ff */
[----:B------:R-:W-:-:S08]  /*42a0*/  UMOV UR22, UR27 ;  /* 0x0000001b00167c82 */ /* 0x000fd00008000000 */
[----:B------:R2:W-:Y:S01]  /*42b0*/  UTCBAR.2CTA.MULTICAST [UR4], URZ, UR42 ;  /* 0x000000ff040073e9 */ /* 0x0005e2000820082a */
[----:B------:R-:W-:Y:S02]  /*42c0*/  NOP ;  /* 0x0000000000007918 */ /* 0x000fe40000000000 */
.L_x_72:
[----:B--2---:R-:W-:Y:S01]  /*42d0*/  UIADD3 UR4, UPT, UPT, UR32, 0x1, URZ ;  /* 0x0000000120047890 */ /* 0x004fe2000fffe0ff */
[----:B------:R-:W-:-:S03]  /*42e0*/  ISETP.NE.AND P0, PT, R8, 0x2, PT ;  /* 0x000000020800780c */ /* 0x000fc60003f05270 */
[----:B------:R-:W-:Y:S01]  /*42f0*/  UISETP.NE.AND UP0, UPT, UR4, 0x4, UPT ;  /* 0x000000040400788c */ /* 0x000fe2000bf05270 */
[----:B-1----:R-:W-:Y:S02]  /*4300*/  SEL R0, RZ, 0x1, P0 ;  /* 0x00000001ff007807 */ /* 0x002fe40000000000 */
[----:B------:R-:W-:Y:S01]  /*4310*/  SEL R8, R8, RZ, P0 ;  /* 0x000000ff08087207 */ /* 0x000fe20000000000 */
[----:B------:R-:W-:Y:S01]  /*4320*/  USEL UR5, URZ, 0x1, UP0 ;  /* 0x00000001ff057887 */ /* 0x000fe20008000000 */
[----:B------:R-:W-:Y:S01]  /*4330*/  LOP3.LUT R3, R3, R0, RZ, 0x3c, !PT ;  /* 0x0000000003037212 */ /* 0x000fe200078e3cff */
[----:B------:R-:W-:-:S04]  /*4340*/  USEL UR32, UR4, URZ, UP0 ;  /* 0x000000ff04207287 */ /* 0x000fc80008000000 */
[----:B------:R-:W-:Y:S01]  /*4350*/  LOP3.LUT R9, R9, UR5, RZ, 0x3c, !PT ;  /* 0x0000000509097c12 */ /* 0x000fe2000f8e3cff */
[----:B------:R-:W-:Y:S07]  /*4360*/  @P1 BRA `(.L_x_78) ;  /* 0xfffffff800881947 */ /* 0x000fee000383ffff */
[----:B------:R-:W1:Y:S01]  /*4370*/  S2UR UR8, SR_CgaCtaId ;  /* 0x00000000000879c3 */ /* 0x000e620000008800 */
[----:B------:R-:W-:Y:S01]  /*4380*/  ELECT P0, URZ, PT ;  /* 0x0000000000ff782f */ /* 0x000fe20003800000 */
[----:B------:R-:W-:Y:S01]  /*4390*/  HFMA2 R0, -RZ, RZ, 0, 5.9604644775390625e-08 ;  /* 0x00000001ff007431 */ /* 0x000fe200000001ff */
[----:B------:R-:W-:-:S05]  /*43a0*/  UMOV UR4, 0x40 ;  /* 0x0000004000047882 */ /* 0x000fca0000000000 */
[----:B------:R-:W-:Y:S01]  /*43b0*/  UVIRTCOUNT.DEALLOC.SMPOOL 0x80 ;  /* 0x000000800000784c */ /* 0x000fe20000000000 */
[----:B------:R-:W-:Y:S02]  /*43c0*/  UISETP.NE.AND UP1, UPT, UR47, URZ, UPT ;  /* 0x000000ff2f00728c */ /* 0x000fe4000bf25270 */
[----:B-1----:R-:W-:-:S09]  /*43d0*/  ULEA UR8, UR8, UR4, 0x18 ;  /* 0x0000000408087291 */ /* 0x002fd2000f8ec0ff */
[----:B------:R1:W-:Y:S01]  /*43e0*/  @P0 STS.U8 [UR8+0x1c], R0 ;  /* 0x00001c00ff000988 */ /* 0x0003e20008000008 */
[----:B------:R-:W-:Y:S05]  /*43f0*/  BRA.U UP1, `(.L_x_79) ;  /* 0x0000000101a07547 */ /* 0x000fea000b800000 */
[----:B------:R-:W-:Y:S01]  /*4400*/  UIADD3 UR7, UPT, UPT, UR26, 0x110, URZ ;  /* 0x000001101a077890 */ /* 0x000fe2000fffe0ff */
[----:B------:R-:W-:-:S03]  /*4410*/  SHF.L.U32 R3, R9, 0x1f, RZ ;  /* 0x0000001f09037819 */ /* 0x000fc600000006ff */
[----:B------:R-:W-:-:S09]  /*4420*/  ULEA UR4, UR32, UR7, 0x3 ;  /* 0x0000000720047291 */ /* 0x000fd2000f8e18ff */
[----:B------:R-:W2:Y:S02]  /*4430*/  SYNCS.PHASECHK.TRANS64.TRYWAIT P0, [UR4], R3 ;  /* 0x00000003ff0075a7 */ /* 0x000ea40008001104 */
[----:B--2---:R-:W-:Y:S05]  /*4440*/  @!P0 BRA `(.L_x_80) ;  /* 0x0000006400788947 */ /* 0x004fea0003800000 */
.L_x_184:
        /* <DEDUP_REMOVED lines=9> */
.L_x_186:
        /* <DEDUP_REMOVED lines=9> */
.L_x_188:
[----:B------:R-:W-:-:S04]  /*4570*/  UIADD3 UR4, UPT, UPT, UR4, 0x1, URZ ;  /* 0x0000000104047890 */ /* 0x000fc8000fffe0ff */
[----:B------:R-:W-:-:S04]  /*4580*/  UISETP.NE.AND UP0, UPT, UR4, 0x4, UPT ;  /* 0x000000040400788c */ /* 0x000fc8000bf05270 */
[----:B------:R-:W-:Y:S02]  /*4590*/  USEL UR5, URZ, 0x1, UP0 ;  /* 0x00000001ff057887 */ /* 0x000fe40008000000 */
[----:B------:R-:W-:-:S04]  /*45a0*/  USEL UR4, UR4, URZ, UP0 ;  /* 0x000000ff04047287 */ /* 0x000fc80008000000 */
[----:B------:R-:W-:Y:S01]  /*45b0*/  ULEA UR4, UR4, UR7, 0x3 ;  /* 0x0000000704047291 */ /* 0x000fe2000f8e18ff */
[----:B-1----:R-:W-:-:S04]  /*45c0*/  LOP3.LUT R3, R2, UR5, RZ, 0x3c, !PT ;  /* 0x0000000502037c12 */ /* 0x002fc8000f8e3cff */
[----:B------:R-:W-:Y:S01]  /*45d0*/  SHF.L.U32 R3, R3, 0x1f, RZ ;  /* 0x0000001f03037819 */ /* 0x000fe200000006ff */
[----:B------:R-:W-:-:S04]  /*45e0*/  IMAD.U32 R0, RZ, RZ, UR4 ;  /* 0x00000004ff007e24 */ /* 0x000fc8000f8e00ff */
[----:B------:R1:W2:Y:S03]  /*45f0*/  SYNCS.PHASECHK.TRANS64.TRYWAIT P0, [R0+URZ], R3 ;  /* 0x00000003000075a7 */ /* 0x0002a600080011ff */
[----:B--2---:R-:W-:Y:S05]  /*4600*/  @!P0 NANOSLEEP.SYNCS 0x989680 ;  /* 0x009896800000895d */ /* 0x004fea0003900000 */
[----:B------:R-:W2:Y:S02]  /*4610*/  @!P0 SYNCS.PHASECHK.TRANS64 P0, [R0+URZ], R3 ;  /* 0x00000003000085a7 */ /* 0x000ea400080010ff */
[----:B--2---:R-:W-:Y:S05]  /*4620*/  @P0 BRA `(.L_x_83) ;  /* 0x0000000000200947 */ /* 0x004fea0003800000 */
.L_x_84:
[----:B--2---:R2:W4:Y:S02]  /*4630*/  SYNCS.PHASECHK.TRANS64.TRYWAIT P0, [R0+URZ], R3 ;  /* 0x00000003000075a7 */ /* 0x00452400080011ff */
[----:B----4-:R-:W-:Y:S05]  /*4640*/  @!P0 NANOSLEEP.SYNCS 0x989680 ;  /* 0x009896800000895d */ /* 0x010fea0003900000 */
[----:B------:R-:W4:Y:S02]  /*4650*/  @!P0 SYNCS.PHASECHK.TRANS64 P0, [R0+URZ], R3 ;  /* 0x00000003000085a7 */ /* 0x000f2400080010ff */
[----:B----4-:R-:W-:Y:S05]  /*4660*/  @!P0 BRA `(.L_x_84) ;  /* 0xfffffffc00f08947 */ /* 0x010fea000383ffff */
[----:B------:R-:W-:Y:S05]  /*4670*/  BRA `(.L_x_83) ;  /* 0x00000000000c7947 */ /* 0x000fea0003800000 */
.L_x_79:
[----:B------:R-:W-:-:S04]  /*4680*/  UIADD3 UR4, UPT, UPT, UR26, 0x150, URZ ;  /* 0x000001501a047890 */ /* 0x000fc8000fffe0ff */
[----:B------:R-:W-:-:S09]  /*4690*/  UPRMT UR4, UR46, 0x654, UR4 ;  /* 0x000006542e047896 */ /* 0x000fd20008000004 */
[----:B------:R-:W-:Y:S03]  /*46a0*/  SYNCS.ARRIVE.TRANS64.RED.A1T0 RZ, [UR4], RZ ;  /* 0x000000ffffff79a7 */ /* 0x000fe60008100404 */
.L_x_83:
[----:B-12---:R-:W-:Y:S01]  /*46b0*/  SHF.L.U32 R3, RZ, 0x1f, RZ ;  /* 0x0000001fff037819 */ /* 0x006fe200000006ff */
[----:B------:R-:W-:Y:S01]  /*46c0*/  UIADD3 UR4, UPT, UPT, UR26, 0x150, URZ ;  /* 0x000001501a047890 */ /* 0x000fe2000fffe0ff */
[----:B------:R-:W-:Y:S02]  /*46d0*/  PLOP3.LUT P0, PT, PT, PT, UP1, 0x80, 0x8 ;  /* 0x000000000008781c */ /* 0x000fe40003f0f018 */
[----:B------:R-:W1:Y:S02]  /*46e0*/  SYNCS.PHASECHK.TRANS64.TRYWAIT P1, [UR26+0x150], R3 ;  /* 0x00015003ff0075a7 */ /* 0x000e64000802111a */
[----:B-1----:R-:W-:Y:S09]  /*46f0*/  @!P1 BRA `(.L_x_85) ;  /* 0x0000006400149947 */ /* 0x002ff20003800000 */
.L_x_190:
[----:B------:R-:W-:Y:S01]  /*4700*/  @!UP1 UPRMT UR4, UR46, 0x654, UR4 ;  /* 0x000006542e049896 */ /* 0x000fe20008000004 */
[----:B------:R-:W-:Y:S01]  /*4710*/  UMOV UR5, 0xffff ;  /* 0x0000ffff00057882 */ /* 0x000fe20000000000 */
[----:B------:R-:W-:-:S07]  /*4720*/  UMOV UR6, 0x1 ;  /* 0x0000000100067882 */ /* 0x000fce0000000000 */
[----:B------:R-:W-:Y:S01]  /*4730*/  @!P0 SYNCS.ARRIVE.TRANS64.RED.A1T0 RZ, [UR4], RZ ;  /* 0x000000ffffff89a7 */ /* 0x000fe20008100404 */
[----:B------:R-:W-:Y:S01]  /*4740*/  NOP ;  /* 0x0000000000007918 */ /* 0x000fe20000000000 */
[----:B-1----:R-:W1:Y:S01]  /*4750*/  LDS R0, [UR8+0x14] ;  /* 0x00001408ff007984 */ /* 0x002e620008000800 */
[----:B------:R-:W-:-:S04]  /*4760*/  ULOP3.LUT UR4, UR44, 0xffff, URZ, 0xc0, !UPT ;  /* 0x0000ffff2c047892 */ /* 0x000fc8000f8ec0ff */
[----:B------:R-:W-:-:S04]  /*4770*/  USHF.R.U32.HI UR4, URZ, 0x5, UR4 ;  /* 0x00000005ff047899 */ /* 0x000fc80008011604 */
[----:B------:R-:W-:Y:S02]  /*4780*/  USHF.L.U32 UR5, UR5, UR4, URZ ;  /* 0x0000000405057299 */ /* 0x000fe400080006ff */
[----:B------:R-:W-:-:S04]  /*4790*/  USHF.L.U32 UR4, UR6, UR4, URZ ;  /* 0x0000000406047299 */ /* 0x000fc800080006ff */
[----:B-1----:R-:W-:-:S04]  /*47a0*/  LOP3.LUT R0, R0, UR5, RZ, 0xc0, !PT ;  /* 0x0000000500007c12 */ /* 0x002fc8000f8ec0ff */
[----:B------:R-:W-:-:S13]  /*47b0*/  ISETP.NE.AND P0, PT, R0, UR5, PT ;  /* 0x0000000500007c0c */ /* 0x000fda000bf05270 */
[----:B------:R-:W-:Y:S05]  /*47c0*/  @P0 BRA `(.L_x_86) ;  /* 0x0000000000580947 */ /* 0x000fea0003800000 */
[----:B------:R-:W1:Y:S02]  /*47d0*/  LDS R0, [UR8+0x18] ;  /* 0x00001808ff007984 */ /* 0x000e640008000800 */
[----:B-1----:R-:W-:-:S04]  /*47e0*/  LOP3.LUT R0, R0, UR4, RZ, 0xc0, !PT ;  /* 0x0000000400007c12 */ /* 0x002fc8000f8ec0ff */
[----:B------:R-:W-:-:S13]  /*47f0*/  ISETP.NE.AND P0, PT, R0, UR4, PT ;  /* 0x0000000400007c0c */ /* 0x000fda000bf05270 */
[----:B------:R-:W-:Y:S05]  /*4800*/  @P0 BRA `(.L_x_87) ;  /* 0x00000000003c0947 */ /* 0x000fea0003800000 */
[----:B------:R-:W1:Y:S01]  /*4810*/  S2R R2, SR_LANEID ;  /* 0x0000000000027919 */ /* 0x000e620000000000 */
[----:B------:R-:W-:Y:S01]  /*4820*/  ULOP3.LUT UR5, URZ, UR5, URZ, 0x33, !UPT ;  /* 0x00000005ff057292 */ /* 0x000fe2000f8e33ff */
[----:B------:R-:W-:Y:S01]  /*4830*/  LOP3.LUT R4, RZ, UR4, RZ, 0x33, !PT ;  /* 0x00000004ff047c12 */ /* 0x000fe2000f8e33ff */
[----:B------:R-:W-:Y:S02]  /*4840*/  VOTEU.ANY UR4, UPT, PT ;  /* 0x0000000000047886 */ /* 0x000fe400038e0100 */
[----:B------:R-:W-:Y:S01]  /*4850*/  UFLO.U32 UR4, UR4 ;  /* 0x00000004000472bd */ /* 0x000fe200080e0000 */
[----:B------:R-:W2:Y:S01]  /*4860*/  REDUX UR6, R4 ;  /* 0x00000000040673c4 */ /* 0x000ea20000000000 */
[----:B------:R-:W-:-:S06]  /*4870*/  IMAD.U32 R0, RZ, RZ, UR5 ;  /* 0x00000005ff007e24 */ /* 0x000fcc000f8e00ff */
[----:B------:R4:W-:Y:S01]  /*4880*/  UTCATOMSWS.AND URZ, UR5 ;  /* 0x0000000500ff79e3 */ /* 0x0009e20008000000 */
[----:B------:R-:W3:Y:S01]  /*4890*/  REDUX UR7, R0 ;  /* 0x00000000000773c4 */ /* 0x000ee20000000000 */
[----:B-1----:R-:W-:Y:S01]  /*48a0*/  ISETP.EQ.U32.AND P0, PT, R2, UR4, PT ;  /* 0x0000000402007c0c */ /* 0x002fe2000bf02070 */
[----:B--2---:R-:W-:Y:S01]  /*48b0*/  IMAD.U32 R2, RZ, RZ, UR6 ;  /* 0x00000006ff027e24 */ /* 0x004fe2000f8e00ff */
[----:B---3--:R-:W-:-:S11]  /*48c0*/  MOV R3, UR7 ;  /* 0x0000000700037c02 */ /* 0x008fd60008000f00 */
[----:B------:R4:W-:Y:S04]  /*48d0*/  @P0 ATOMS.AND RZ, [UR8+0x14], R3 ;  /* 0x00001403ffff098c */ /* 0x0009e8000a800008 */
[----:B------:R4:W-:Y:S01]  /*48e0*/  @P0 ATOMS.AND RZ, [UR8+0x18], R2 ;  /* 0x00001802ffff098c */ /* 0x0009e2000a800008 */
[----:B------:R-:W-:Y:S05]  /*48f0*/  BRA `(.L_x_88) ;  /* 0x0000000000147947 */ /* 0x000fea0003800000 */
.L_x_87:
[----:B------:R-:W-:Y:S02]  /*4900*/  MOV R2, 0x4920 ;  /* 0x0000492000027802 */ /* 0x000fe40000000f00 */
[----:B---3-5:R-:W-:Y:S05]  /*4910*/  CALL.REL.NOINC `($__internal_0_$__cuda_sm10x_tcgen05_guardrail_trap_col_being_dealloced_not_returned_by_alloc) ;  /* 0x0000006400f47944 */ /* 0x028fea0003c00000 */
[----:B------:R-:W-:Y:S05]  /*4920*/  BRA `(.L_x_88) ;  /* 0x0000000000087947 */ /* 0x000fea0003800000 */
.L_x_86:
[----:B------:R-:W-:Y:S02]  /*4930*/  MOV R2, 0x4950 ;  /* 0x0000495000027802 */ /* 0x000fe40000000f00 */
[----:B---3-5:R-:W-:Y:S05]  /*4940*/  CALL.REL.NOINC `($__internal_2_$__cuda_sm10x_tcgen05_guardrail_trap_unallocated_columns_being_dealloced) ;  /* 0x0000006800007944 */ /* 0x028fea0003c00000 */
.L_x_88:
[----:B------:R-:W-:Y:S01]  /*4950*/  NOP ;  /* 0x0000000000007918 */ /* 0x000fe20000000000 */
[----:B----4-:R-:W-:Y:S05]  /*4960*/  EXIT ;  /* 0x000000000000794d */ /* 0x010fea0003800000 */
.L_x_59:
[----:B------:R-:W-:-:S09]  /*4970*/  UISETP.NE.OR UP0, UPT, UR22, 0x3, !UP5 ;  /* 0x000000031600788c */ /* 0x000fd2000ef05670 */
[----:B------:R-:W-:Y:S05]  /*4980*/  BRA.U UP0, `(.L_x_89) ;  /* 0x0000001100c87547 */ /* 0x000fea000b800000 */
[----:B------:R-:W2:Y:S01]  /*4990*/  S2UR UR10, SR_CgaCtaId ;  /* 0x00000000000a79c3 */ /* 0x000ea20000008800 */
[----:B------:R-:W3:Y:S01]  /*49a0*/  LDCU UR31, c[0x0][0x370] ;  /* 0x00006e00ff1f77ac */ /* 0x000ee20008000800 */
[----:B------:R-:W-:Y:S02]  /*49b0*/  HFMA2 R13, -RZ, RZ, 0, 0 ;  /* 0x00000000ff0d7431 */ /* 0x000fe400000001ff */
[----:B------:R-:W-:Y:S01]  /*49c0*/  IMAD.MOV.U32 R15, RZ, RZ, 0x1 ;  /* 0x00000001ff0f7424 */ /* 0x000fe200078e00ff */
[----:B------:R-:W-:Y:S01]  /*49d0*/  MOV R7, 0x2000 ;  /* 0x0000200000077802 */ /* 0x000fe20000000f00 */
[----:B------:R-:W3:Y:S01]  /*49e0*/  LDCU.128 UR48, c[0x0][0xb10] ;  /* 0x00016200ff3077ac */ /* 0x000ee20008000c00 */
[----:B------:R-:W-:Y:S01]  /*49f0*/  IMAD.MOV.U32 R14, RZ, RZ, RZ ;  /* 0x000000ffff0e7224 */ /* 0x000fe200078e00ff */
[----:B------:R-:W4:Y:S01]  /*4a00*/  LDC.64 R16, c[0x0][0x348] ;  /* 0x0000d200ff107b82 */ /* 0x000f220000000a00 */
[----:B------:R-:W1:Y:S01]  /*4a10*/  LDCU UR30, c[0x0][0x374] ;  /* 0x00006e80ff1e77ac */ /* 0x000e620008000800 */
[----:B------:R-:W2:Y:S06]  /*4a20*/  LDCU UR15, c[0x0][0xb0c] ;  /* 0x00016180ff0f77ac */ /* 0x000eac0008000800 */
[----:B------:R-:W4:Y:S01]  /*4a30*/  LDC.64 R2, c[0x0][0x888] ;  /* 0x00022200ff027b82 */ /* 0x000f220000000a00 */
[----:B------:R-:W4:Y:S01]  /*4a40*/  LDCU UR54, c[0x0][0xb20] ;  /* 0x00016400ff3677ac */ /* 0x000f220008000800 */
[----:B------:R-:W4:Y:S06]  /*4a50*/  LDCU UR4, c[0x0][0xb30] ;  /* 0x00016600ff0477ac */ /* 0x000f2c0008000800 */
[----:B------:R-:W4:Y:S01]  /*4a60*/  LDC.64 R4, c[0x0][0x890] ;  /* 0x00022400ff047b82 */ /* 0x000f220000000a00 */
[----:B------:R-:W-:Y:S01]  /*4a70*/  UMOV UR21, 0x400 ;  /* 0x0000040000157882 */ /* 0x000fe20000000000 */
[----:B---3--:R-:W-:-:S02]  /*4a80*/  UIMAD.WIDE.U32 UR6, UR31, UR48, URZ ;  /* 0x000000301f0672a5 */ /* 0x008fc4000f8e00ff */
[----:B-1----:R-:W-:Y:S02]  /*4a90*/  UIMAD.WIDE.U32 UR8, UR30, UR51, URZ ;  /* 0x000000331e0872a5 */ /* 0x002fe4000f8e00ff */
[----:B--2---:R-:W-:Y:S02]  /*4aa0*/  ULEA UR21, UR10, UR21, 0x18 ;  /* 0x000000150a157291 */ /* 0x004fe4000f8ec0ff */
[----:B------:R-:W-:Y:S02]  /*4ab0*/  UPLOP3.LUT UP2, UPT, UPT, UPT, UPT, 0x40, 0x4 ;  /* 0x000000000004789c */ /* 0x000fe40003f4e870 */
[----:B------:R-:W-:Y:S02]  /*4ac0*/  UIADD3 UR37, UPT, UPT, UR21, 0x98, URZ ;  /* 0x0000009815257890 */ /* 0x000fe4000fffe0ff */
[----:B------:R-:W-:Y:S02]  /*4ad0*/  UIADD3 UR41, UPT, UPT, UR21, 0x80, URZ ;  /* 0x0000008015297890 */ /* 0x000fe4000fffe0ff */
[----:B------:R-:W-:-:S02]  /*4ae0*/  UIADD3 UR33, UPT, UPT, UR21, 0x88, URZ ;  /* 0x0000008815217890 */ /* 0x000fc4000fffe0ff */
[----:B------:R-:W-:Y:S01]  /*4af0*/  UIADD3 UR25, UPT, UPT, UR21, 0x90, URZ ;  /* 0x0000009015197890 */ /* 0x000fe2000fffe0ff */
[----:B------:R-:W-:Y:S01]  /*4b00*/  UMOV UR6, UR7 ;  /* 0x0000000700067c82 */ /* 0x000fe20008000000 */
[----:B------:R-:W-:Y:S01]  /*4b10*/  UMOV UR47, UR9 ;  /* 0x00000009002f7c82 */ /* 0x000fe20008000000 */
[----:B------:R-:W-:Y:S02]  /*4b20*/  UISETP.GE.AND UP0, UPT, UR45, 0x1, UPT ;  /* 0x000000012d00788c */ /* 0x000fe4000bf06270 */
[----:B------:R-:W-:Y:S01]  /*4b30*/  UISETP.NE.AND UP4, UPT, UR45, 0x1, UPT ;  /* 0x000000012d00788c */ /* 0x000fe2000bf85270 */
[----:B------:R-:W1:Y:S01]  /*4b40*/  LDCU.64 UR22, c[0x0][0xb28] ;  /* 0x00016500ff1677ac */ /* 0x000e620008000a00 */
[----:B------:R-:W-:Y:S02]  /*4b50*/  UISETP.NE.AND UP6, UPT, UR15, 0x1, UPT ;  /* 0x000000010f00788c */ /* 0x000fe4000bfc5270 */
[----:B------:R-:W-:Y:S02]  /*4b60*/  UISETP.NE.AND UP5, UPT, UR50, 0x1, UPT ;  /* 0x000000013200788c */ /* 0x000fe4000bfa5270 */
[----:B------:R-:W-:-:S02]  /*4b70*/  UPRMT UR37, UR10, 0x654, UR37 ;  /* 0x000006540a257896 */ /* 0x000fc40008000025 */
[----:B------:R-:W-:Y:S02]  /*4b80*/  USHF.R.U32.HI UR52, URZ, UR49, UR6 ;  /* 0x00000031ff347299 */ /* 0x000fe40008011606 */
[----:B------:R-:W-:Y:S02]  /*4b90*/  UPRMT UR46, UR10, 0x654, UR41 ;  /* 0x000006540a2e7896 */ /* 0x000fe40008000029 */
[----:B------:R-:W-:Y:S02]  /*4ba0*/  UPRMT UR39, UR10, 0x654, UR33 ;  /* 0x000006540a277896 */ /* 0x000fe40008000021 */
[----:B------:R-:W-:Y:S02]  /*4bb0*/  UPRMT UR38, UR10, 0x654, UR25 ;  /* 0x000006540a267896 */ /* 0x000fe40008000019 */
[----:B----4-:R-:W-:Y:S02]  /*4bc0*/  USHF.R.U32.HI UR47, URZ, UR54, UR47 ;  /* 0x00000036ff2f7299 */ /* 0x010fe4000801162f */
[----:B------:R-:W-:-:S11]  /*4bd0*/  UISETP.NE.AND UP3, UPT, UR4, 0x1, UPT ;  /* 0x000000010400788c */ /* 0x000fd6000bf65270 */
.L_x_100:
[C---:B------:R-:W-:Y:S02]  /*4be0*/  LEA R12, R14.reuse, UR21, 0x3 ;  /* 0x000000150e0c7c11 */ /* 0x040fe4000f8e18ff */
[----:B------:R-:W-:Y:S02]  /*4bf0*/  SHF.L.U32 R9, R13, 0x1f, RZ ;  /* 0x0000001f0d097819 */ /* 0x000fe400000006ff */
[----:B------:R-:W-:Y:S02]  /*4c00*/  LEA R10, R14, UR21, 0x4 ;  /* 0x000000150e0a7c11 */ /* 0x000fe4000f8e20ff */
[----:B------:R-:W2:Y:S02]  /*4c10*/  SYNCS.PHASECHK.TRANS64.TRYWAIT P0, [R12+URZ+0xd0], R9 ;  /* 0x0000d0090c0075a7 */ /* 0x000ea400080011ff */
[----:B--23--:R-:W-:Y:S05]  /*4c20*/  @!P0 BRA `(.L_x_90) ;  /* 0x0000005c00e08947 */ /* 0x00cfea0003800000 */
.L_x_191:
[----:B--2---:R-:W2:Y:S01]  /*4c30*/  LDS.128 R8, [R10+0x160] ;  /* 0x000160000a087984 */ /* 0x004ea20000000c00 */
[----:B------:R-:W-:Y:S01]  /*4c40*/  UISETP.GE.AND UP0, UPT, UR45, 0x1, UPT ;  /* 0x000000012d00788c */ /* 0x000fe2000bf06270 */
[----:B------:R-:W-:Y:S01]  /*4c50*/  @!PT LDS RZ, [RZ] ;  /* 0x00000000fffff984 */ /* 0x000fe20000000800 */
[----:B------:R-:W-:Y:S01]  /*4c60*/  @!PT LDS RZ, [RZ] ;  /* 0x00000000fffff984 */ /* 0x000fe20000000800 */
[----:B------:R-:W-:Y:S01]  /*4c70*/  @!PT LDS RZ, [RZ] ;  /* 0x00000000fffff984 */ /* 0x000fe20000000800 */
[----:B------:R-:W-:Y:S01]  /*4c80*/  @!PT LDS RZ, [RZ] ;  /* 0x00000000fffff984 */ /* 0x000fe20000000800 */
[----:B------:R3:W-:Y:S06]  /*4c90*/  MEMBAR.ALL.CTA ;  /* 0x0000000000007992 */ /* 0x0007ec0000008000 */
[----:B---3--:R-:W3:Y:S01]  /*4ca0*/  FENCE.VIEW.ASYNC.S ;  /* 0x00000000000073c6 */ /* 0x008ee20000000000 */
[----:B--2---:R-:W-:Y:S11]  /*4cb0*/  LOP3.LUT P0, RZ, R10, 0x1, RZ, 0xc0, !PT ;  /* 0x000000010aff7812 */ /* 0x004ff6000780c0ff */
[----:B------:R-:W-:Y:S02]  /*4cc0*/  @!UPT UIADD3 URZ, UPT, UPT, URZ, URZ, URZ ;  /* 0x000000fffffff290 */ /* 0x000fe4000fffe0ff */
[----:B---3--:R-:W-:Y:S01]  /*4cd0*/  VOTEU.ANY UP1, P0 ;  /* 0x0000000000ff7886 */ /* 0x008fe20000020100 */
[----:B------:R-:W-:Y:S11]  /*4ce0*/  PLOP3.LUT P0, PT, PT, PT, UP1, 0x80, 0x8 ;  /* 0x000000000008781c */ /* 0x000ff60003f0f018 */
[----:B------:R-:W-:Y:S02]  /*4cf0*/  @!UPT UIADD3 URZ, UPT, UPT, URZ, URZ, URZ ;  /* 0x000000fffffff290 */ /* 0x000fe4000fffe0ff */
[----:B------:R-:W-:Y:S02]  /*4d00*/  @P0 SHF.R.U32.HI R0, RZ, 0x10, R9 ;  /* 0x00000010ff000819 */ /* 0x000fe40000011609 */
[----:B------:R-:W-:Y:S02]  /*4d10*/  @P0 MOV R6, R8 ;  /* 0x0000000800060202 */ /* 0x000fe40000000f00 */
[----:B------:R-:W-:Y:S01]  /*4d20*/  @P0 R2UR UR4, R0 ;  /* 0x00000000000402ca */ /* 0x000fe200000e0000 */
[----:B------:R-:W-:Y:S01]  /*4d30*/  VIADD R0, R12, 0xe0 ;  /* 0x000000e00c007836 */ /* 0x000fe20000000000 */
[----:B------:R-:W-:Y:S02]  /*4d40*/  @P0 LOP3.LUT R8, R9, 0xffff, RZ, 0xc0, !PT ;  /* 0x0000ffff09080812 */ /* 0x000fe400078ec0ff */
[----:B------:R-:W-:Y:S02]  /*4d50*/  @P0 R2UR UR6, R6 ;  /* 0x00000000060602ca */ /* 0x000fe400000e0000 */
[----:B------:R-:W-:Y:S02]  /*4d60*/  PRMT R0, RZ, 0x654, R0 ;  /* 0x00000654ff007816 */ /* 0x000fe40000000000 */
[----:B------:R-:W-:Y:S02]  /*4d70*/  @P0 R2UR UR5, R8 ;  /* 0x00000000080502ca */ /* 0x000fe400000e0000 */
[----:B------:R2:W-:Y:S03]  /*4d80*/  SYNCS.ARRIVE.TRANS64.RED.A1T0 RZ, [R0+URZ], RZ ;  /* 0x000000ff00ff79a7 */ /* 0x0005e600081004ff */
[----:B------:R-:W-:Y:S04]  /*4d90*/  @UP1 UMOV UR29, UR4 ;  /* 0x00000004001d1c82 */ /* 0x000fe80008000000 */
[----:B------:R-:W-:Y:S04]  /*4da0*/  @UP1 UMOV UR14, UR6 ;  /* 0x00000006000e1c82 */ /* 0x000fe80008000000 */
[----:B------:R-:W-:Y:S01]  /*4db0*/  @UP1 UMOV UR13, UR5 ;  /* 0x00000005000d1c82 */ /* 0x000fe20008000000 */
[----:B------:R-:W-:Y:S05]  /*4dc0*/  BRA.U !UP0, `(.L_x_91) ;  /* 0x0000000108a47547 */ /* 0x000fea000b800000 */
[----:B------:R-:W-:Y:S02]  /*4dd0*/  UIMAD.WIDE.U32 UR16, UR13, UR51, URZ ;  /* 0x000000330d1072a5 */ /* 0x000fe4000f8e00ff */
[----:B------:R-:W-:Y:S02]  /*4de0*/  UIMAD.WIDE.U32 UR18, UR14, UR48, URZ ;  /* 0x000000300e1272a5 */ /* 0x000fe4000f8e00ff */
[----:B------:R-:W-:Y:S02]  /*4df0*/  USEL UR4, UR30, UR47, !UP5 ;  /* 0x0000002f1e047287 */ /* 0x000fe4000e800000 */
[----:B------:R-:W-:Y:S02]  /*4e00*/  USEL UR7, UR31, UR52, !UP6 ;  /* 0x000000341f077287 */ /* 0x000fe4000f000000 */
[----:B-1----:R-:W-:Y:S02]  /*4e10*/  UIMAD.WIDE.U32 UR8, UR4, UR22, URZ ;  /* 0x00000016040872a5 */ /* 0x002fe4000f8e00ff */
[----:B------:R-:W-:Y:S01]  /*4e20*/  UIMAD.WIDE.U32 UR10, UR7, UR22, URZ ;  /* 0x00000016070a72a5 */ /* 0x000fe2000f8e00ff */
[----:B------:R-:W-:Y:S02]  /*4e30*/  UMOV UR5, UR17 ;  /* 0x0000001100057c82 */ /* 0x000fe40008000000 */
[----:B------:R-:W-:Y:S03]  /*4e40*/  USHF.R.U32.HI UR6, URZ, UR54, UR5 ;  /* 0x00000036ff067299 */ /* 0x000fe60008011605 */
[----:B------:R-:W-:Y:S01]  /*4e50*/  UMOV UR5, UR19 ;  /* 0x0000001300057c82 */ /* 0x000fe20008000000 */
[----:B------:R-:W-:Y:S02]  /*4e60*/  USEL UR6, UR13, UR6, !UP5 ;  /* 0x000000060d067287 */ /* 0x000fe4000e800000 */
[----:B------:R-:W-:Y:S03]  /*4e70*/  USHF.R.U32.HI UR12, URZ, UR49, UR5 ;  /* 0x00000031ff0c7299 */ /* 0x000fe60008011605 */
[----:B------:R-:W-:Y:S02]  /*4e80*/  UMOV UR5, UR9 ;  /* 0x0000000900057c82 */ /* 0x000fe40008000000 */
[----:B------:R-:W-:Y:S03]  /*4e90*/  @UP4 USHF.R.U32.HI UR4, URZ, UR23, UR5 ;  /* 0x00000017ff044299 */ /* 0x000fe60008011605 */
[----:B------:R-:W-:Y:S01]  /*4ea0*/  UMOV UR5, UR11 ;  /* 0x0000000b00057c82 */ /* 0x000fe20008000000 */
[----:B------:R-:W-:Y:S02]  /*4eb0*/  UIMAD UR4, UR45, UR4, URZ ;  /* 0x000000042d0472a4 */ /* 0x000fe4000f8e02ff */
[----:B------:R-:W-:Y:S02]  /*4ec0*/  @UP4 USHF.R.U32.HI UR7, URZ, UR23, UR5 ;  /* 0x00000017ff074299 */ /* 0x000fe40008011605 */
[----:B------:R-:W-:Y:S02]  /*4ed0*/  UIMAD.WIDE.U32 UR10, UR6, UR22, URZ ;  /* 0x00000016060a72a5 */ /* 0x000fe4000f8e00ff */
[----:B------:R-:W-:Y:S02]  /*4ee0*/  USEL UR5, UR14, UR12, !UP6 ;  /* 0x0000000c0e057287 */ /* 0x000fe4000f000000 */
[----:B------:R-:W-:Y:S02]  /*4ef0*/  UIMAD UR8, UR45, UR7, URZ ;  /* 0x000000072d0872a4 */ /* 0x000fe4000f8e02ff */
[----:B------:R-:W-:Y:S03]  /*4f00*/  UISETP.GE.AND UP0, UPT, UR6, UR4, UPT ;  /* 0x000000040600728c */ /* 0x000fe6000bf06270 */
[----:B------:R-:W-:Y:S01]  /*4f10*/  UMOV UR4, UR11 ;  /* 0x0000000b00047c82 */ /* 0x000fe20008000000 */
[----:B------:R-:W-:Y:S02]  /*4f20*/  UISETP.GE.OR UP0, UPT, UR5, UR8, UP0 ;  /* 0x000000080500728c */ /* 0x000fe40008706670 */
[----:B------:R-:W-:Y:S02]  /*4f30*/  USHF.R.U32.HI UR4, URZ, UR23, UR4 ;  /* 0x00000017ff047299 */ /* 0x000fe40008011604 */
[----:B------:R-:W-:Y:S02]  /*4f40*/  UIMAD.WIDE.U32 UR8, UR5, UR22, URZ ;  /* 0x00000016050872a5 */ /* 0x000fe4000f8e00ff */
[----:B------:R-:W-:Y:S04]  /*4f50*/  USEL UR10, UR6, UR4, !UP4 ;  /* 0x00000004060a7287 */ /* 0x000fe8000e000000 */
[----:B------:R-:W-:Y:S01]  /*4f60*/  UIADD3 UR11, UPT, UPT, -UR10, URZ, URZ ;  /* 0x000000ff0a0b7290 */ /* 0x000fe2000fffe1ff */
[----:B------:R-:W-:Y:S02]  /*4f70*/  @!UP0 UMOV UR4, UR9 ;  /* 0x0000000900048c82 */ /* 0x000fe40008000000 */
[----:B------:R-:W-:Y:S02]  /*4f80*/  @!UP0 USHF.R.U32.HI UR4, URZ, UR23, UR4 ;  /* 0x00000017ff048299 */ /* 0x000fe40008011604 */
[----:B------:R-:W-:Y:S02]  /*4f90*/  UIMAD UR8, UR45, UR11, UR6 ;  /* 0x0000000b2d0872a4 */ /* 0x000fe4000f8e0206 */
[----:B------:R-:W-:Y:S04]  /*4fa0*/  @!UP0 USEL UR4, UR5, UR4, !UP4 ;  /* 0x0000000405048287 */ /* 0x000fe8000e000000 */
[----:B------:R-:W-:Y:S02]  /*4fb0*/  @!UP0 UIMAD UR7, UR7, UR8, UR4 ;  /* 0x00000008070782a4 */ /* 0x000fe4000f8e0204 */
[----:B------:R-:W-:Y:S02]  /*4fc0*/  @!UP0 UIADD3 UR9, UPT, UPT, UR10, -UR4, URZ ;  /* 0x800000040a098290 */ /* 0x000fe4000fffe0ff */
[----:B------:R-:W-:Y:S02]  /*4fd0*/  UIADD3 UR8, UPT, UPT, -UR6, URZ, URZ ;  /* 0x000000ff06087290 */ /* 0x000fe4000fffe1ff */
[----:B------:R-:W-:Y:S02]  /*4fe0*/  UIADD3 UR4, UPT, UPT, -UR5, URZ, URZ ;  /* 0x000000ff05047290 */ /* 0x000fe4000fffe1ff */
[----:B------:R-:W-:Y:S03]  /*4ff0*/  @!UP0 UIMAD UR6, UR9, UR45, UR5 ;  /* 0x0000002d090682a4 */ /* 0x000fe6000f8e0205 */
[----:B------:R-:W-:Y:S01]  /*5000*/  @!UP0 UMOV UR5, UR7 ;  /* 0x0000000700058c82 */ /* 0x000fe20008000000 */
[----:B------:R-:W-:Y:S02]  /*5010*/  UIMAD UR7, UR15, UR4, UR14 ;  /* 0x000000040f0772a4 */ /* 0x000fe4000f8e020e */
[----:B------:R-:W-:Y:S02]  /*5020*/  UIMAD UR4, UR50, UR8, UR13 ;  /* 0x00000008320472a4 */ /* 0x000fe4000f8e020d */
[----:B------:R-:W-:Y:S02]  /*5030*/  UIMAD UR14, UR5, UR15, UR7 ;  /* 0x0000000f050e72a4 */ /* 0x000fe4000f8e0207 */
[----:B------:R-:W-:Y:S11]  /*5040*/  UIMAD UR13, UR6, UR50, UR4 ;  /* 0x00000032060d72a4 */ /* 0x000ff6000f8e0204 */
[----:B------:R-:W-:Y:S01]  /*5050*/  @!UPT UIADD3 URZ, UPT, UPT, URZ, URZ, URZ ;  /* 0x000000fffffff290 */ /* 0x000fe2000fffe0ff */
.L_x_91:
[----:B------:R-:W3:Y:S01]  /*5060*/  @!UP3 LDCU.128 UR8, c[0x0][0xb10] ;  /* 0x00016200ff08b7ac */ /* 0x000ee20008000c00 */
[C---:B------:R-:W-:Y:S02]  /*5070*/  ISETP.NE.U32.AND P1, PT, R4.reuse, RZ, PT ;  /* 0x000000ff0400720c */ /* 0x040fe40003f25070 */
[----:B------:R-:W-:Y:S02]  /*5080*/  ISETP.NE.U32.AND P0, PT, R4, RZ, PT ;  /* 0x000000ff0400720c */ /* 0x000fe40003f05070 */
[C---:B------:R-:W-:Y:S02]  /*5090*/  ISETP.NE.AND.EX P1, PT, R5.reuse, RZ, PT, P1 ;  /* 0x000000ff0500720c */ /* 0x040fe40003f25310 */
[----:B------:R-:W-:Y:S01]  /*50a0*/  ISETP.NE.AND.EX P0, PT, R5, RZ, PT, P0 ;  /* 0x000000ff0500720c */ /* 0x000fe20003f05300 */
[----:B------:R-:W4:Y:S01]  /*50b0*/  @!UP3 LDCU UR5, c[0x0][0xb0c] ;  /* 0x00016180ff05b7ac */ /* 0x000f220008000800 */
[----:B------:R-:W-:Y:S01]  /*50c0*/  SHF.L.U32 R9, R15, 0x1f, RZ ;  /* 0x0000001f0f097819 */ /* 0x000fe200000006ff */
[----:B------:R-:W-:Y:S02]  /*50d0*/  USHF.L.U32 UR42, UR26, 0x8, URZ ;  /* 0x000000081a2a7899 */ /* 0x000fe400080006ff */
[----:B------:R-:W-:Y:S02]  /*50e0*/  USHF.L.U32 UR43, UR20, 0x6, URZ ;  /* 0x00000006142b7899 */ /* 0x000fe400080006ff */
[----:B---3--:R-:W-:Y:S07]  /*50f0*/  UIMAD.WIDE.U32 UR6, UR14, UR8, URZ ;  /* 0x000000080e0672a5 */ /* 0x008fee000f8e00ff */
[----:B------:R-:W-:Y:S01]  /*5100*/  @!UP3 UMOV UR4, UR7 ;  /* 0x000000070004bc82 */ /* 0x000fe20008000000 */
[----:B----4-:R-:W-:Y:S02]  /*5110*/  @!UP3 UISETP.NE.AND UP0, UPT, UR5, 0x1, UPT ;  /* 0x000000010500b88c */ /* 0x010fe4000bf05270 */
[----:B------:R-:W-:Y:S02]  /*5120*/  @!UP3 USHF.R.U32.HI UR4, URZ, UR9, UR4 ;  /* 0x00000009ff04b299 */ /* 0x000fe40008011604 */
[----:B------:R-:W-:Y:S02]  /*5130*/  UIMAD.WIDE.U32 UR6, UR13, UR11, URZ ;  /* 0x0000000b0d0672a5 */ /* 0x000fe4000f8e00ff */
[----:B------:R-:W-:Y:S02]  /*5140*/  @!UP3 USEL UR8, UR14, UR4, !UP0 ;  /* 0x000000040e08b287 */ /* 0x000fe4000c000000 */
[----:B------:R-:W-:Y:S03]  /*5150*/  @!UP3 UISETP.NE.AND UP0, UPT, UR10, 0x1, UPT ;  /* 0x000000010a00b88c */ /* 0x000fe6000bf05270 */
[----:B------:R-:W-:Y:S02]  /*5160*/  @!UP3 UMOV UR6, UR7 ;  /* 0x000000070006bc82 */ /* 0x000fe40008000000 */
[----:B------:R-:W3:Y:S02]  /*5170*/  @!UP3 LDCU UR4, c[0x0][0xb20] ;  /* 0x00016400ff04b7ac */ /* 0x000ee40008000800 */
[----:B---3--:R-:W-:Y:S04]  /*5180*/  @!UP3 USHF.R.U32.HI UR6, URZ, UR4, UR6 ;  /* 0x00000004ff06b299 */ /* 0x008fe80008011606 */
[----:B------:R-:W-:Y:S04]  /*5190*/  @!UP3 USEL UR6, UR13, UR6, !UP0 ;  /* 0x000000060d06b287 */ /* 0x000fe8000c000000 */
[----:B------:R-:W-:Y:S02]  /*51a0*/  @!UP3 UIADD3 UR4, UPT, UPT, -UR8, UR6, URZ ;  /* 0x000000060804b290 */ /* 0x000fe4000fffe1ff */
[----:B------:R-:W-:Y:S02]  /*51b0*/  @!UP3 UIADD3 UR6, UPT, UPT, UR8, -UR6, URZ ;  /* 0x800000060806b290 */ /* 0x000fe4000fffe0ff */
[----:B------:R-:W-:Y:S02]  /*51c0*/  @!UP3 UIMAD UR14, UR4, UR5, UR14 ;  /* 0x00000005040eb2a4 */ /* 0x000fe4000f8e020e */
[----:B------:R-:W-:Y:S01]  /*51d0*/  @!UP3 UIMAD UR13, UR6, UR10, UR13 ;  /* 0x0000000a060db2a4 */ /* 0x000fe2000f8e020d */
[----:B------:R-:W-:Y:S11]  /*51e0*/  BRA.U UP2, `(.L_x_92) ;  /* 0x0000000102107547 */ /* 0x000ff6000b800000 */
[----:B--2---:R-:W-:Y:S04]  /*51f0*/  MOV R0, UR53 ;  /* 0x0000003500007c02 */ /* 0x004fe80008000f00 */
[----:B------:R-:W-:Y:S04]  /*5200*/  SHF.L.U32 R11, R0, 0x1f, RZ ;  /* 0x0000001f000b7819 */ /* 0x000fe800000006ff */
[----:B------:R-:W2:Y:S02]  /*5210*/  SYNCS.PHASECHK.TRANS64.TRYWAIT P2, [UR21+0xc8], R11 ;  /* 0x0000c80bff0075a7 */ /* 0x000ea40008041115 */
[----:B--2---:R-:W-:Y:S05]  /*5220*/  @!P2 BRA `(.L_x_93) ;  /* 0x000000580074a947 */ /* 0x004fea0003800000 */
.L_x_92:
[----:B------:R-:W-:Y:S05]  /*5230*/  @!P1 BRA `(.L_x_94) ;  /* 0x0000000000309947 */ /* 0x000fea0003800000 */
[----:B------:R-:W-:Y:S01]  /*5240*/  ISETP.NE.U32.AND P1, PT, R2, RZ, PT ;  /* 0x000000ff0200720c */ /* 0x000fe20003f25070 */
[----:B------:R-:W3:Y:S01]  /*5250*/  LDCU.64 UR4, c[0x0][0x358] ;  /* 0x00006b00ff0477ac */ /* 0x000ee20008000a00 */
[----:B------:R-:W-:Y:S02]  /*5260*/  IMAD.MOV.U32 R84, RZ, RZ, 0x1 ;  /* 0x00000001ff547424 */ /* 0x000fe400078e00ff */
[----:B------:R-:W-:Y:S11]  /*5270*/  ISETP.NE.AND.EX P1, PT, R3, RZ, PT, P1 ;  /* 0x000000ff0300720c */ /* 0x000ff60003f25310 */
[----:B------:R-:W-:Y:S02]  /*5280*/  @!UPT UIADD3 URZ, UPT, UPT, URZ, URZ, URZ ;  /* 0x000000fffffff290 */ /* 0x000fe4000fffe0ff */
[----:B--2---:R-:W2:Y:S01]  /*5290*/  @P1 LDC.64 R10, c[0x0][0x888] ;  /* 0x00022200ff0a1b82 */ /* 0x004ea20000000a00 */
[----:B------:R-:W-:Y:S04]  /*52a0*/  @P1 IMAD R0, R4, UR36, RZ ;  /* 0x0000002404001c24 */ /* 0x000fe8000f8e02ff */
[----:B--2---:R-:W-:Y:S04]  /*52b0*/  @P1 IMAD.WIDE R10, R0, 0x4, R10 ;  /* 0x00000004000a1825 */ /* 0x004fe800078e020a */
[----:B------:R-:W-:Y:S01]  /*52c0*/  HFMA2 R0, -RZ, RZ, 0, 5.9604644775390625e-08 ;  /* 0x00000001ff007431 */ /* 0x000fe200000001ff */
[----:B---3-5:R3:W5:Y:S04]  /*52d0*/  @P1 LDG.E R41, desc[UR4][R10.64] ;  /* 0x000000040a291981 */ /* 0x028768000c1e1900 */
[----:B------:R-:W-:Y:S01]  /*52e0*/  @!P1 PRMT R84, R0, 0x7610, R84 ;  /* 0x0000761000549816 */ /* 0x000fe20000000054 */
[----:B---3--:R-:W4:Y:S06]  /*52f0*/  @!P1 LDC R41, c[0x0][0x880] ;  /* 0x00022000ff299b82 */ /* 0x008f2c0000000800 */
.L_x_94:
[----:B----45:R-:W-:Y:S01]  /*5300*/  @!P0 FSETP.EQ.AND P1, PT, R41, RZ, PT ;  /* 0x000000ff2900820b */ /* 0x030fe20003f22000 */
[----:B------:R-:W-:Y:S01]  /*5310*/  @!UPT UIADD3 URZ, UPT, UPT, URZ, URZ, URZ ;  /* 0x000000fffffff290 */ /* 0x000fe2000fffe0ff */
[----:B------:R-:W-:Y:S11]  /*5320*/  @!P0 BRA `(.L_x_95) ;  /* 0x0000000000188947 */ /* 0x000ff60003800000 */
[----:B------:R-:W-:Y:S02]  /*5330*/  LOP3.LUT P0, RZ, R84, 0xff, RZ, 0xc0, !PT ;  /* 0x000000ff54ff7812 */ /* 0x000fe4000780c0ff */
[----:B------:R-:W-:Y:S04]  /*5340*/  ISETP.NE.U32.AND P1, PT, R2, RZ, PT ;  /* 0x000000ff0200720c */ /* 0x000fe80003f25070 */
[----:B------:R-:W-:Y:S04]  /*5350*/  ISETP.NE.AND.EX P1, PT, R3, RZ, PT, P1 ;  /* 0x000000ff0300720c */ /* 0x000fe80003f25310 */
[----:B------:R-:W-:Y:S03]  /*5360*/  PLOP3.LUT P1, PT, P1, PT, PT, 0x8, 0x80 ;  /* 0x000000000080781c */ /* 0x000fe60000f2e170 */
[----:B------:R-:W-:Y:S11]  /*5370*/  @P0 FSETP.EQ.AND P1, PT, R41, RZ, PT ;  /* 0x000000ff2900020b */ /* 0x000ff60003f22000 */
[----:B------:R-:W-:Y:S02]  /*5380*/  @!UPT UIADD3 URZ, UPT, UPT, URZ, URZ, URZ ;  /* 0x000000fffffff290 */ /* 0x000fe4000fffe0ff */
.L_x_95:
[----:B------:R-:W3:Y:S01]  /*5390*/  SYNCS.PHASECHK.TRANS64.TRYWAIT P2, [UR21+0xa0], R9 ;  /* 0x0000a009ff0075a7 */ /* 0x000ee20008041115 */
[----:B------:R-:W-:Y:S04]  /*53a0*/  ELECT P0, URZ, PT ;  /* 0x0000000000ff782f */ /* 0x000fe80003800000 */
[----:B------:R-:W-:Y:S11]  /*53b0*/  PLOP3.LUT P1, PT, P1, P0, PT, 0xf2, 0x2f ;  /* 0x00000000002f781c */ /* 0x000ff60000f21e72 */
[----:B------:R-:W-:Y:S02]  /*53c0*/  @!UPT UIADD3 URZ, UPT, UPT, URZ, URZ, URZ ;  /* 0x000000fffffff290 */ /* 0x000fe4000fffe0ff */
[----:B------:R-:W-:Y:S05]  /*53d0*/  @!P1 IADD3 R8, P0, PT, R16, 0x580, RZ ;  /* 0x0000058010089810 */ /* 0x000fea0007f1e0ff */
[----:B------:R-:W-:Y:S01]  /*53e0*/  @!P1 IMAD.X R6, RZ, RZ, R17, P0 ;  /* 0x000000ffff069224 */ /* 0x000fe200000e0611 */
[----:B---3--:R-:W-:Y:S07]  /*53f0*/  @!P2 BRA `(.L_x_96) ;  /* 0x000000580018a947 */ /* 0x008fee0003800000 */
.L_x_194:
[----:B------:R-:W-:Y:S01]  /*5400*/  @!P1 R2UR UR5, R8 ;  /* 0x00000000080592ca */ /* 0x000fe200000e0000 */
[----:B------:R-:W-:Y:S01]  /*5410*/  VOTEU.ALL UP0, P1 ;  /* 0x0000000000ff7886 */ /* 0x000fe20000800000 */
[----:B------:R-:W-:Y:S01]  /*5420*/  @!P1 R2UR UR4, R6 ;  /* 0x00000000060492ca */ /* 0x000fe200000e0000 */
[----:B------:R-:W-:Y:S01]  /*5430*/  UMOV UR6, 0x0 ;  /* 0x0000000000067882 */ /* 0x000fe20000000000 */
[----:B------:R-:W-:Y:S01]  /*5440*/  UMOV UR7, 0x10000000 ;  /* 0x1000000000077882 */ /* 0x000fe20000000000 */
[----:B------:R-:W-:Y:S01]  /*5450*/  UMOV UR44, UR36 ;  /* 0x00000024002c7c82 */ /* 0x000fe20008000000 */
[----:B------:R-:W-:Y:S01]  /*5460*/  @!UP0 UIADD3 UR40, UPT, UPT, UR21, 0x200, URZ ;  /* 0x0000020015288890 */ /* 0x000fe2000fffe0ff */
[----:B--2---:R-:W-:Y:S01]  /*5470*/  @!P1 IMAD.MOV.U32 R0, RZ, RZ, 0x2000 ;  /* 0x00002000ff009424 */ /* 0x004fe200078e00ff */
[----:B------:R-:W-:Y:S01]  /*5480*/  @!UP0 UIADD3 UR10, UPT, UPT, UR42, 0x80, URZ ;  /* 0x000000802a0a8890 */ /* 0x000fe2000fffe0ff */
[----:B------:R-:W-:Y:S01]  /*5490*/  @!P1 IADD3 R8, P0, PT, R16, 0x580, RZ ;  /* 0x0000058010089810 */ /* 0x000fe20007f1e0ff */
[----:B------:R-:W-:Y:S01]  /*54a0*/  @!UP0 UIADD3 UR8, UPT, UPT, UR21, 0x1200, URZ ;  /* 0x0000120015088890 */ /* 0x000fe2000fffe0ff */
[----:B------:R-:W-:Y:S02]  /*54b0*/  VOTEU.ALL UP0, P1 ;  /* 0x0000000000ff7886 */ /* 0x000fe40000800000 */
[----:B------:R-:W-:Y:S01]  /*54c0*/  IMAD.U32 R10, RZ, RZ, UR5 ;  /* 0x00000005ff0a7e24 */ /* 0x000fe2000f8e00ff */
[----:B------:R-:W-:Y:S01]  /*54d0*/  UMOV UR9, UR41 ;  /* 0x0000002900097c82 */ /* 0x000fe20008000000 */
[----:B------:R-:W-:Y:S01]  /*54e0*/  IMAD.U32 R11, RZ, RZ, UR4 ;  /* 0x00000004ff0b7e24 */ /* 0x000fe2000f8e00ff */
[----:B------:R-:W-:Y:S01]  /*54f0*/  UMOV UR11, UR43 ;  /* 0x0000002b000b7c82 */ /* 0x000fe20008000000 */
[----:B------:R-:W-:Y:S01]  /*5500*/  UMOV UR12, UR36 ;  /* 0x00000024000c7c82 */ /* 0x000fe20008000000 */
[----:B------:R-:W-:Y:S01]  /*5510*/  @!P1 R2UR UR4, R10 ;  /* 0x000000000a0492ca */ /* 0x000fe200000e0000 */
[----:B------:R-:W-:Y:S01]  /*5520*/  @!P1 IMAD.X R6, RZ, RZ, R17, P0 ;  /* 0x000000ffff069224 */ /* 0x000fe200000e0611 */
[----:B------:R-:W-:Y:S11]  /*5530*/  @!P1 R2UR UR5, R11 ;  /* 0x000000000b0592ca */ /* 0x000ff600000e0000 */
[----:B------:R-:W-:Y:S02]  /*5540*/  @!UPT UIADD3 URZ, UPT, UPT, URZ, URZ, URZ ;  /* 0x000000fffffff290 */ /* 0x000fe4000fffe0ff */
[----:B------:R2:W-:Y:S01]  /*5550*/  @!UP0 UTMALDG.3D [UR40], [UR4], desc[UR6] ;  /* 0x00000628040085b4 */ /* 0x0005e20008011000 */
[----:B------:R-:W-:Y:S05]  /*5560*/  VOTEU.ALL UP0, P1 ;  /* 0x0000000000ff7886 */ /* 0x000fea0000800000 */
[----:B------:R2:W-:Y:S01]  /*5570*/  @!UP0 UTMALDG.3D [UR8], [UR4], desc[UR6] ;  /* 0x00000608040085b4 */ /* 0x0005e20008011000 */
[----:B------:R2:W-:Y:S01]  /*5580*/  @!P1 SYNCS.ARRIVE.TRANS64.RED.A0TR RZ, [UR21+0x80], R0 ;  /* 0x00008000ffff99a7 */ /* 0x0005e20008300415 */
[----:B------:R-:W-:Y:S01]  /*5590*/  SYNCS.ARRIVE.TRANS64.RED.A1T0 RZ, [UR46], RZ ;  /* 0x000000ffffff79a7 */ /* 0x000fe2000810042e */
[----:B------:R-:W3:Y:S02]  /*55a0*/  SYNCS.PHASECHK.TRANS64.TRYWAIT P2, [UR21+0xa8], R9 ;  /* 0x0000a809ff0075a7 */ /* 0x000ee40008041115 */
[----:B--23--:R-:W-:Y:S05]  /*55b0*/  @!P2 BRA `(.L_x_97) ;  /* 0x0000005400c0a947 */ /* 0x00cfea0003800000 */
.L_x_196:
        /* <DEDUP_REMOVED lines=10> */
[----:B------:R-:W-:Y:S02]  /*5660*/  @!UP0 UIADD3 UR10, UPT, UPT, UR42, 0xa0, URZ ;  /* 0x000000a02a0a8890 */ /* 0x000fe4000fffe0ff */
[----:B------:R-:W-:Y:S01]  /*5670*/  @!UP0 UIADD3 UR8, UPT, UPT, UR21, 0x3200, URZ ;  /* 0x0000320015088890 */ /* 0x000fe2000fffe0ff */
[----:B------:R-:W-:Y:S01]  /*5680*/  IMAD.U32 R10, RZ, RZ, UR5 ;  /* 0x00000005ff0a7e24 */ /* 0x000fe2000f8e00ff */
[----:B------:R-:W-:Y:S01]  /*5690*/  VOTEU.ALL UP0, P1 ;  /* 0x0000000000ff7886 */ /* 0x000fe20000800000 */
[----:B------:R-:W-:Y:S01]  /*56a0*/  IMAD.U32 R11, RZ, RZ, UR4 ;  /* 0x00000004ff0b7e24 */ /* 0x000fe2000f8e00ff */
[----:B------:R-:W-:Y:S01]  /*56b0*/  UMOV UR9, UR33 ;  /* 0x0000002100097c82 */ /* 0x000fe20008000000 */
[----:B------:R-:W-:Y:S01]  /*56c0*/  UMOV UR11, UR43 ;  /* 0x0000002b000b7c82 */ /* 0x000fe20008000000 */
[----:B------:R-:W-:Y:S01]  /*56d0*/  @!P1 R2UR UR4, R10 ;  /* 0x000000000a0492ca */ /* 0x000fe200000e0000 */
[----:B------:R-:W-:Y:S01]  /*56e0*/  UMOV UR12, UR36 ;  /* 0x00000024000c7c82 */ /* 0x000fe20008000000 */
[----:B------:R-:W-:Y:S01]  /*56f0*/  @!P1 R2UR UR5, R11 ;  /* 0x000000000b0592ca */ /* 0x000fe200000e0000 */
[----:B------:R-:W-:Y:S11]  /*5700*/  @!P1 IMAD.X R6, RZ, RZ, R17, P0 ;  /* 0x000000ffff069224 */ /* 0x000ff600000e0611 */
[----:B------:R-:W-:Y:S01]  /*5710*/  @!UPT UIADD3 URZ, UPT, UPT, URZ, URZ, URZ ;  /* 0x000000fffffff290 */ /* 0x000fe2000fffe0ff */
[----:B------:R2:W-:Y:S01]  /*5720*/  @!UP0 UTMALDG.3D [UR32], [UR4], desc[UR6] ;  /* 0x00000620040085b4 */ /* 0x0005e20008011000 */
[----:B------:R-:W-:Y:S05]  /*5730*/  VOTEU.ALL UP0, P1 ;  /* 0x0000000000ff7886 */ /* 0x000fea0000800000 */
[----:B------:R2:W-:Y:S01]  /*5740*/  @!UP0 UTMALDG.3D [UR8], [UR4], desc[UR6] ;  /* 0x00000608040085b4 */ /* 0x0005e20008011000 */
[----:B------:R2:W-:Y:S01]  /*5750*/  @!P1 SYNCS.ARRIVE.TRANS64.RED.A0TR RZ, [UR21+0x88], R0 ;  /* 0x00008800ffff99a7 */ /* 0x0005e20008300415 */
[----:B------:R-:W-:Y:S01]  /*5760*/  SYNCS.ARRIVE.TRANS64.RED.A1T0 RZ, [UR39], RZ ;  /* 0x000000ffffff79a7 */ /* 0x000fe20008100427 */
[----:B------:R-:W3:Y:S02]  /*5770*/  SYNCS.PHASECHK.TRANS64.TRYWAIT P2, [UR21+0xb0], R9 ;  /* 0x0000b009ff0075a7 */ /* 0x000ee40008041115 */
[----:B--23--:R-:W-:Y:S05]  /*5780*/  @!P2 BRA `(.L_x_98) ;  /* 0x000000540064a947 */ /* 0x00cfea0003800000 */
.L_x_198:
        /* <DEDUP_REMOVED lines=9> */
[----:B------:R-:W-:Y:S01]  /*5820*/  VIADD R14, R14, 0x1 ;  /* 0x000000010e0e7836 */ /* 0x000fe20000000000 */
        /* <DEDUP_REMOVED lines=10> */
[----:B------:R-:W-:Y:S11]  /*58d0*/  UMOV UR12, UR36 ;  /* 0x00000024000c7c82 */ /* 0x000ff60008000000 */
        /* <DEDUP_REMOVED lines=8> */
.L_x_200:
[----:B------:R-:W-:Y:S01]  /*5960*/  UPLOP3.LUT UP2, UPT, UPT, UPT, UPT, 0x80, 0x8 ;  /* 0x000000000008789c */ /* 0x000fe20003f4f070 */
[----:B------:R-:W-:Y:S01]  /*5970*/  @!P1 IADD3 R6, P0, PT, R16, 0x580, RZ ;  /* 0x0000058010069810 */ /* 0x000fe20007f1e0ff */
[----:B------:R-:W-:Y:S01]  /*5980*/  UMOV UR6, 0x0 ;  /* 0x0000000000067882 */ /* 0x000fe20000000000 */
[----:B------:R-:W-:Y:S01]  /*5990*/  UMOV UR7, 0x10000000 ;  /* 0x1000000000077882 */ /* 0x000fe20000000000 */
[----:B------:R-:W-:Y:S01]  /*59a0*/  VOTEU.ALL UP0, P1 ;  /* 0x0000000000ff7886 */ /* 0x000fe20000800000 */
[----:B------:R-:W-:Y:S01]  /*59b0*/  @!P1 R2UR UR5, R6 ;  /* 0x00000000060592ca */ /* 0x000fe200000e0000 */
[----:B--2---:R-:W-:Y:S01]  /*59c0*/  @!P1 IMAD.X R0, RZ, RZ, R17, P0 ;  /* 0x000000ffff009224 */ /* 0x004fe200000e0611 */
[----:B------:R-:W-:Y:S01]  /*59d0*/  UMOV UR19, UR43 ;  /* 0x0000002b00137c82 */ /* 0x000fe20008000000 */
[----:B------:R-:W-:Y:S01]  /*59e0*/  UMOV UR20, UR36 ;  /* 0x0000002400147c82 */ /* 0x000fe20008000000 */
[----:B------:R-:W-:Y:S01]  /*59f0*/  @!UP0 UIADD3 UR18, UPT, UPT, UR42, 0x60, URZ ;  /* 0x000000602a128890 */ /* 0x000fe2000fffe0ff */
[----:B------:R-:W-:Y:S01]  /*5a00*/  R2UR UR26, R86 ;  /* 0x00000000561a72ca */ /* 0x000fe200000e0000 */
[----:B------:R-:W-:Y:S01]  /*5a10*/  @!UP0 UIADD3 UR16, UPT, UPT, UR21, 0x6200, URZ ;  /* 0x0000620015108890 */ /* 0x000fe2000fffe0ff */
[----:B------:R-:W-:Y:S01]  /*5a20*/  @!P1 R2UR UR4, R0 ;  /* 0x00000000000492ca */ /* 0x000fe200000e0000 */
[----:B------:R-:W-:Y:S01]  /*5a30*/  @!UP0 UIADD3 UR17, UPT, UPT, UR21, 0x98, URZ ;  /* 0x0000009815118890 */ /* 0x000fe2000fffe0ff */
[----:B------:R-:W-:Y:S01]  /*5a40*/  R2UR UR24, R87 ;  /* 0x00000000571872ca */ /* 0x000fe200000e0000 */
[----:B------:R-:W-:Y:S01]  /*5a50*/  @!UP0 UIADD3 UR10, UPT, UPT, UR42, 0xe0, URZ ;  /* 0x000000e02a0a8890 */ /* 0x000fe2000fffe0ff */
[----:B------:R-:W-:Y:S01]  /*5a60*/  ISETP.NE.AND P0, PT, R14, 0x2, PT ;  /* 0x000000020e00780c */ /* 0x000fe20003f05270 */
[----:B------:R-:W-:Y:S01]  /*5a70*/  @!UP0 UIADD3 UR8, UPT, UPT, UR21, 0x7200, URZ ;  /* 0x0000720015088890 */ /* 0x000fe2000fffe0ff */
[----:B------:R-:W-:Y:S01]  /*5a80*/  IMAD.U32 R8, RZ, RZ, UR5 ;  /* 0x00000005ff087e24 */ /* 0x000fe2000f8e00ff */
[----:B------:R-:W-:Y:S01]  /*5a90*/  VOTEU.ALL UP0, P1 ;  /* 0x0000000000ff7886 */ /* 0x000fe20000800000 */
[----:B------:R-:W-:Y:S01]  /*5aa0*/  UMOV UR11, UR43 ;  /* 0x0000002b000b7c82 */ /* 0x000fe20008000000 */
[----:B------:R-:W-:Y:S01]  /*5ab0*/  UMOV UR12, UR36 ;  /* 0x00000024000c7c82 */ /* 0x000fe20008000000 */
[----:B------:R-:W-:Y:S01]  /*5ac0*/  UMOV UR9, UR17 ;  /* 0x0000001100097c82 */ /* 0x000fe20008000000 */
[----:B------:R-:W-:Y:S01]  /*5ad0*/  SEL R0, RZ, 0x1, P0 ;  /* 0x00000001ff007807 */ /* 0x000fe20000000000 */
[----:B------:R-:W-:Y:S01]  /*5ae0*/  UIADD3 UR26, UPT, UPT, UR13, UR26, URZ ;  /* 0x0000001a0d1a7290 */ /* 0x000fe2000fffe0ff */
[----:B------:R-:W-:Y:S01]  /*5af0*/  IMAD.U32 R9, RZ, RZ, UR4 ;  /* 0x00000004ff097e24 */ /* 0x000fe2000f8e00ff */
[----:B------:R-:W-:Y:S01]  /*5b00*/  @!P1 R2UR UR4, R8 ;  /* 0x00000000080492ca */ /* 0x000fe200000e0000 */
[----:B------:R-:W-:Y:S01]  /*5b10*/  UMOV UR36, UR29 ;  /* 0x0000001d00247c82 */ /* 0x000fe20008000000 */
[----:B------:R-:W-:Y:S02]  /*5b20*/  LOP3.LUT R13, R13, R0, RZ, 0x3c, !PT ;  /* 0x000000000d0d7212 */ /* 0x000fe400078e3cff */
[----:B------:R-:W-:Y:S02]  /*5b30*/  @!P1 R2UR UR5, R9 ;  /* 0x00000000090592ca */ /* 0x000fe400000e0000 */
[----:B------:R-:W-:Y:S02]  /*5b40*/  LOP3.LUT R15, R15, 0x1, RZ, 0x3c, !PT ;  /* 0x000000010f0f7812 */ /* 0x000fe400078e3cff */
[----:B------:R-:W-:Y:S09]  /*5b50*/  SEL R14, R14, RZ, P0 ;  /* 0x000000ff0e0e7207 */ /* 0x000ff20000000000 */
[----:B------:R2:W-:Y:S01]  /*5b60*/  @!UP0 UTMALDG.3D [UR16], [UR4], desc[UR6] ;  /* 0x00000610040085b4 */ /* 0x0005e20008011000 */
[----:B------:R-:W-:Y:S05]  /*5b70*/  VOTEU.ALL UP0, P1 ;  /* 0x0000000000ff7886 */ /* 0x000fea0000800000 */
[----:B------:R3:W-:Y:S01]  /*5b80*/  @!UP0 UTMALDG.3D [UR8], [UR4], desc[UR6] ;  /* 0x00000608040085b4 */ /* 0x0007e20008011000 */
[----:B------:R3:W-:Y:S01]  /*5b90*/  @!P1 SYNCS.ARRIVE.TRANS64.RED.A0TR RZ, [UR21+0x98], R7 ;  /* 0x00009807ffff99a7 */ /* 0x0007e20008300415 */
[----:B------:R-:W-:Y:S01]  /*5ba0*/  SYNCS.ARRIVE.TRANS64.RED.A1T0 RZ, [UR37], RZ ;  /* 0x000000ffffff79a7 */ /* 0x000fe20008100425 */
[----:B--2---:R-:W-:Y:S01]  /*5bb0*/  UIADD3 UR20, UPT, UPT, UR14, UR24, URZ ;  /* 0x000000180e147290 */ /* 0x004fe2000fffe0ff */
[----:B------:R-:W-:Y:S11]  /*5bc0*/  BRA.U UP1, `(.L_x_100) ;  /* 0xfffffff101047547 */ /* 0x000ff6000b83ffff */
[----:B------:R-:W-:-:S04]  /*5bd0*/  SHF.L.U32 R3, R15, 0x1f, RZ ;  /* 0x0000001f0f037819 */ /* 0x000fc800000006ff */
[----:B------:R-:W2:Y:S02]  /*5be0*/  SYNCS.PHASECHK.TRANS64.TRYWAIT P0, [UR21+0xa0], R3 ;  /* 0x0000a003ff0075a7 */ /* 0x000ea40008001115 */
[----:B--2---:R-:W-:Y:S05]  /*5bf0*/  @!P0 BRA `(.L_x_101) ;  /* 0x0000005000788947 */ /* 0x004fea0003800000 */
.L_x_202:
[----:B------:R-:W4:Y:S02]  /*5c00*/  SYNCS.PHASECHK.TRANS64.TRYWAIT P0, [UR21+0xa8], R3 ;  /* 0x0000a803ff0075a7 */ /* 0x000f240008001115 */
[----:B----4-:R-:W-:Y:S05]  /*5c10*/  @!P0 BRA `(.L_x_102) ;  /* 0x0000005000888947 */ /* 0x010fea0003800000 */
.L_x_204:
[----:B------:R-:W4:Y:S02]  /*5c20*/  SYNCS.PHASECHK.TRANS64.TRYWAIT P0, [UR21+0xb0], R3 ;  /* 0x0000b003ff0075a7 */ /* 0x000f240008001115 */
[----:B----4-:R-:W-:Y:S05]  /*5c30*/  @!P0 BRA `(.L_x_103) ;  /* 0x0000005000988947 */ /* 0x010fea0003800000 */
.L_x_206:
[----:B--2---:R-:W-:-:S07]  /*5c40*/  MOV R0, UR21 ;  /* 0x0000001500007c02 */ /* 0x004fce0008000f00 */
.L_x_104:
[----:B--2---:R-:W-:-:S04]  /*5c50*/  SHF.L.U32 R3, R15, 0x1f, RZ ;  /* 0x0000001f0f037819 */ /* 0x004fc800000006ff */
[----:B------:R2:W4:Y:S03]  /*5c60*/  SYNCS.PHASECHK.TRANS64.TRYWAIT P0, [R0+URZ+0xb8], R3 ;  /* 0x0000b803000075a7 */ /* 0x00052600080011ff */
[----:B----4-:R-:W-:Y:S05]  /*5c70*/  @!P0 NANOSLEEP.SYNCS 0x989680 ;  /* 0x009896800000895d */ /* 0x010fea0003900000 */
[----:B------:R-:W4:Y:S02]  /*5c80*/  @!P0 SYNCS.PHASECHK.TRANS64 P0, [R0+URZ+0xb8], R3 ;  /* 0x0000b803000085a7 */ /* 0x000f2400080010ff */
[----:B-1-34-:R-:W-:Y:S05]  /*5c90*/  @P0 EXIT ;  /* 0x000000000000094d */ /* 0x01afea0003800000 */
[----:B------:R-:W-:Y:S05]  /*5ca0*/  BRA `(.L_x_104) ;  /* 0xfffffffc00e87947 */ /* 0x000fea000383ffff */
.L_x_89:
[----:B------:R-:W-:-:S06]  /*5cb0*/  UISETP.GE.AND UP0, UPT, UR22, 0x4, UPT ;  /* 0x000000041600788c */ /* 0x000fcc000bf06270 */
[----:B------:R-:W-:-:S13]  /*5cc0*/  PLOP3.LUT P0, PT, PT, PT, UP0, 0x80, 0x8 ;  /* 0x000000000008781c */ /* 0x000fda0003f0f008 */
[----:B-1----:R-:W-:Y:S05]  /*5cd0*/  @!P0 EXIT ;  /* 0x000000000000894d */ /* 0x002fea0003800000 */
[----:B------:R-:W1:Y:S08]  /*5ce0*/  S2UR UR4, SR_CgaCtaId ;  /* 0x00000000000479c3 */ /* 0x000e700000008800 */
[----:B------:R-:W-:Y:S01]  /*5cf0*/  BAR.SYNC.DEFER_BLOCKING 0x6, 0xa0 ;  /* 0x0182800000007b1d */ /* 0x000fe20000010000 */
[C---:B------:R-:W-:Y:S01]  /*5d00*/  IMAD.SHL.U32 R5, R98.reuse, 0x20, RZ ;  /* 0x0000002062057824 */ /* 0x040fe200078e00ff */
[C---:B------:R-:W-:Y:S01]  /*5d10*/  LOP3.LUT R99, R98.reuse, 0x60, RZ, 0xc0, !PT ;  /* 0x0000006062637812 */ /* 0x040fe200078ec0ff */
[----:B------:R-:W-:Y:S01]  /*5d20*/  IMAD.SHL.U32 R8, R85, 0x400, RZ ;  /* 0x0000040055087824 */ /* 0x000fe200078e00ff */
[C---:B------:R-:W-:Y:S01]  /*5d30*/  LOP3.LUT R96, R98.reuse, 0x2, RZ, 0xc0, !PT ;  /* 0x0000000262607812 */ /* 0x040fe200078ec0ff */
[----:B------:R-:W-:Y:S01]  /*5d40*/  IMAD.SHL.U32 R4, R98, 0x4, RZ ;  /* 0x0000000462047824 */ /* 0x000fe200078e00ff */
[----:B------:R-:W-:-:S02]  /*5d50*/  UMOV UR43, 0x400 ;  /* 0x00000400002b7882 */ /* 0x000fc40000000000 */
[----:B------:R-:W2:Y:S01]  /*5d60*/  LDC.64 R80, c[0x0][0x888] ;  /* 0x00022200ff507b82 */ /* 0x000ea20000000a00 */
[----:B------:R-:W-:Y:S01]  /*5d70*/  LOP3.LUT R97, R5, 0xb20, RZ, 0xc0, !PT ;  /* 0x00000b2005617812 */ /* 0x000fe200078ec0ff */
[----:B------:R-:W-:Y:S01]  /*5d80*/  IMAD.SHL.U32 R6, R85, 0x200000, RZ ;  /* 0x0020000055067824 */ /* 0x000fe200078e00ff */
[----:B------:R-:W-:Y:S01]  /*5d90*/  LOP3.LUT R5, R5, 0xc0, RZ, 0xc0, !PT ;  /* 0x000000c005057812 */ /* 0x000fe200078ec0ff */
[----:B------:R-:W-:Y:S01]  /*5da0*/  IMAD.U32 R37, R98, 0x10000, RZ ;  /* 0x0001000062257824 */ /* 0x000fe200078e00ff */
[----:B------:R-:W-:Y:S01]  /*5db0*/  LOP3.LUT R97, R97, 0x400, R8, 0xf8, !PT ;  /* 0x0000040061617812 */ /* 0x000fe200078ef808 */
[----:B------:R-:W-:Y:S01]  /*5dc0*/  HFMA2 R36, -RZ, RZ, 0, 0 ;  /* 0x00000000ff247431 */ /* 0x000fe200000001ff */
[----:B------:R-:W-:Y:S01]  /*5dd0*/  LOP3.LUT R4, R5, 0x18, R4, 0xf8, !PT ;  /* 0x0000001805047812 */ /* 0x000fe200078ef804 */
[----:B------:R-:W3:Y:S01]  /*5de0*/  LDC.64 R82, c[0x0][0x890] ;  /* 0x00022400ff527b82 */ /* 0x000ee20000000a00 */
[----:B------:R-:W-:Y:S01]  /*5df0*/  LOP3.LUT R6, R6, 0x200000, RZ, 0xc0, !PT ;  /* 0x0020000006067812 */ /* 0x000fe200078ec0ff */
[----:B------:R-:W-:Y:S01]  /*5e00*/  IMAD.MOV.U32 R94, RZ, RZ, 0x1 ;  /* 0x00000001ff5e7424 */ /* 0x000fe200078e00ff */
[----:B------:R-:W-:-:S02]  /*5e10*/  LOP3.LUT R97, R97, R4, RZ, 0xfc, !PT ;  /* 0x0000000461617212 */ /* 0x000fc400078efcff */
[----:B------:R-:W-:Y:S02]  /*5e20*/  CS2R R92, SRZ ;  /* 0x00000000005c7805 */ /* 0x000fe4000001ff00 */
[----:B------:R-:W-:Y:S01]  /*5e30*/  LOP3.LUT R98, R98, 0x4, RZ, 0xc0, !PT ;  /* 0x0000000462627812 */ /* 0x000fe200078ec0ff */
[----:B------:R-:W-:Y:S01]  /*5e40*/  IMAD.MOV.U32 R90, RZ, RZ, RZ ;  /* 0x000000ffff5a7224 */ /* 0x000fe200078e00ff */
[----:B------:R-:W-:Y:S01]  /*5e50*/  LOP3.LUT R37, R6, 0x400000, R37, 0xf8, !PT ;  /* 0x0040000006257812 */ /* 0x000fe200078ef825 */
[----:B-1----:R-:W-:Y:S01]  /*5e60*/  ULEA UR43, UR4, UR43, 0x18 ;  /* 0x0000002b042b7291 */ /* 0x002fe2000f8ec0ff */
[----:B------:R-:W1:Y:S01]  /*5e70*/  LDC.64 R78, c[0x0][0x8b0] ;  /* 0x00022c00ff4e7b82 */ /* 0x000e620000000a00 */
[----:B------:R-:W4:Y:S02]  /*5e80*/  LDCU UR59, c[0x0][0x370] ;  /* 0x00006e00ff3b77ac */ /* 0x000f240008000800 */
[----:B------:R-:W-:Y:S01]  /*5e90*/  UIADD3 UR4, UPT, UPT, UR43, 0x200, URZ ;  /* 0x000002002b047890 */ /* 0x000fe2000fffe0ff */
[----:B------:R-:W1:Y:S04]  /*5ea0*/  LDCU.64 UR62, c[0x0][0x348] ;  /* 0x00006900ff3e77ac */ /* 0x000e680008000a00 */
[----:B------:R-:W4:Y:S01]  /*5eb0*/  LDS R0, [UR43+0x180] ;  /* 0x0001802bff007984 */ /* 0x000f220008000800 */
[----:B------:R-:W1:Y:S01]  /*5ec0*/  LDC.64 R76, c[0x0][0x8a8] ;  /* 0x00022a00ff4c7b82 */ /* 0x000e620000000a00 */
[----:B------:R-:W-:Y:S01]  /*5ed0*/  IMAD.U32 R88, RZ, RZ, UR4 ;  /* 0x00000004ff587e24 */ /* 0x000fe2000f8e00ff */
[----:B------:R-:W1:Y:S03]  /*5ee0*/  LDCU UR42, c[0x0][0xb0c] ;  /* 0x00016180ff2a77ac */ /* 0x000e660008000800 */
[----:B------:R-:W-:Y:S01]  /*5ef0*/  IMAD R97, R97, 0x2, R88 ;  /* 0x0000000261617824 */ /* 0x000fe200078e0258 */
[----:B------:R-:W1:Y:S03]  /*5f00*/  LDCU UR39, c[0x0][0xb30] ;  /* 0x00016600ff2777ac */ /* 0x000e660008000800 */
[--C-:B------:R-:W-:Y:S01]  /*5f10*/  IMAD R96, R96, -0x10, R97.reuse ;  /* 0xfffffff060607824 */ /* 0x100fe200078e0261 */
[----:B------:R-:W1:Y:S01]  /*5f20*/  LDCU.64 UR56, c[0x0][0x888] ;  /* 0x00011100ff3877ac */ /* 0x000e620008000a00 */
[----:B------:R-:W-:Y:S01]  /*5f30*/  IMAD R95, R98, -0x10, R97 ;  /* 0xfffffff0625f7824 */ /* 0x000fe200078e0261 */
[----:B------:R-:W1:Y:S01]  /*5f40*/  LDCU.64 UR40, c[0x0][0xb28] ;  /* 0x00016500ff2877ac */ /* 0x000e620008000a00 */
[----:B------:R-:W1:Y:S01]  /*5f50*/  LDCU.128 UR52, c[0x0][0xb10] ;  /* 0x00016200ff3477ac */ /* 0x000e620008000c00 */
[----:B------:R-:W1:Y:S01]  /*5f60*/  LDCU UR58, c[0x0][0x374] ;  /* 0x00006e80ff3a77ac */ /* 0x000e620008000800 */
[----:B------:R-:W-:Y:S01]  /*5f70*/  UMOV UR47, URZ ;  /* 0x000000ff002f7c82 */ /* 0x000fe20008000000 */
[----:B------:R-:W-:Y:S01]  /*5f80*/  UMOV UR46, URZ ;  /* 0x000000ff002e7c82 */ /* 0x000fe20008000000 */
[----:B--234-:R-:W-:-:S07]  /*5f90*/  IADD3 R37, PT, PT, R0, R37, RZ ;  /* 0x0000002500257210 */ /* 0x01cfce0007ffe0ff */
.L_x_148:
[----:B------:R-:W-:Y:S02]  /*5fa0*/  LEA R3, R90, UR43, 0x3 ;  /* 0x0000002b5a037c11 */ /* 0x000fe4000f8e18ff */
[----:B------:R-:W-:Y:S02]  /*5fb0*/  SHF.L.U32 R0, R92, 0x1f, RZ ;  /* 0x0000001f5c007819 */ /* 0x000fe400000006ff */
[----:B------:R-:W-:Y:S02]  /*5fc0*/  LEA R5, R90, UR43, 0x4 ;  /* 0x0000002b5a057c11 */ /* 0x000fe4000f8e20ff */
[----:B--2---:R-:W2:Y:S02]  /*5fd0*/  SYNCS.PHASECHK.TRANS64.TRYWAIT P0, [R3+URZ+0xd0], R0 ;  /* 0x0000d000030075a7 */ /* 0x004ea400080011ff */
[----:B-12---:R-:W-:Y:S05]  /*5fe0*/  @!P0 BRA `(.L_x_105) ;  /* 0x0000004c00c48947 */ /* 0x006fea0003800000 */
.L_x_207:
[----:B------:R-:W3:Y:S01]  /*5ff0*/  LDS.128 R4, [R5+0x160] ;  /* 0x0001600005047984 */ /* 0x000ee20000000c00 */
[----:B------:R-:W-:Y:S01]  /*6000*/  UISETP.GE.AND UP0, UPT, UR45, 0x1, UPT ;  /* 0x000000012d00788c */ /* 0x000fe2000bf06270 */
[----:B------:R-:W-:Y:S01]  /*6010*/  @!PT LDS RZ, [RZ] ;  /* 0x00000000fffff984 */ /* 0x000fe20000000800 */
[----:B------:R-:W-:Y:S01]  /*6020*/  @!PT LDS RZ, [RZ] ;  /* 0x00000000fffff984 */ /* 0x000fe20000000800 */
[----:B------:R-:W-:Y:S01]  /*6030*/  @!PT LDS RZ, [RZ] ;  /* 0x00000000fffff984 */ /* 0x000fe20000000800 */
[----:B------:R-:W-:Y:S01]  /*6040*/  @!PT LDS RZ, [RZ] ;  /* 0x00000000fffff984 */ /* 0x000fe20000000800 */
[----:B------:R4:W-:Y:S06]  /*6050*/  MEMBAR.ALL.CTA ;  /* 0x0000000000007992 */ /* 0x0009ec0000008000 */
[----:B----4-:R-:W4:Y:S01]  /*6060*/  FENCE.VIEW.ASYNC.S ;  /* 0x00000000000073c6 */ /* 0x010f220000000000 */
[----:B---3--:R-:W-:Y:S11]  /*6070*/  LOP3.LUT P0, RZ, R6, 0x1, RZ, 0xc0, !PT ;  /* 0x0000000106ff7812 */ /* 0x008ff6000780c0ff */
[----:B------:R-:W-:Y:S02]  /*6080*/  @!UPT UIADD3 URZ, UPT, UPT, URZ, URZ, URZ ;  /* 0x000000fffffff290 */ /* 0x000fe4000fffe0ff */
[----:B----4-:R-:W-:Y:S01]  /*6090*/  VOTEU.ANY UP1, P0 ;  /* 0x0000000000ff7886 */ /* 0x010fe20000020100 */
[----:B------:R-:W-:Y:S01]  /*60a0*/  PLOP3.LUT P0, PT, PT, PT, UP1, 0x80, 0x8 ;  /* 0x000000000008781c */ /* 0x000fe20003f0f018 */
[----:B------:R-:W-:Y:S11]  /*60b0*/  UP2UR UR61, UPR, URZ, 0x2 ;  /* 0x00000002ff3d7883 */ /* 0x000ff60008000000 */
[----:B------:R-:W-:Y:S01]  /*60c0*/  @!UPT UIADD3 URZ, UPT, UPT, URZ, URZ, URZ ;  /* 0x000000fffffff290 */ /* 0x000fe2000fffe0ff */
[----:B--2---:R-:W-:Y:S02]  /*60d0*/  @P0 SHF.R.U32.HI R0, RZ, 0x10, R5 ;  /* 0x00000010ff000819 */ /* 0x004fe40000011605 */
        /* <DEDUP_REMOVED lines=12> */
[----:B------:R-:W3:Y:S01]  /*61a0*/  LDCU UR12, c[0x0][0xb20] ;  /* 0x00016400ff0c77ac */ /* 0x000ee20008000800 */
[----:B-1----:R-:W-:Y:S02]  /*61b0*/  UIMAD.WIDE.U32 UR4, UR58, UR55, URZ ;  /* 0x000000373a0472a5 */ /* 0x002fe4000f8e00ff */
[----:B------:R-:W-:Y:S02]  /*61c0*/  UIMAD.WIDE.U32 UR6, UR59, UR52, URZ ;  /* 0x000000343b0672a5 */ /* 0x000fe4000f8e00ff */
[----:B------:R-:W-:Y:S02]  /*61d0*/  UISETP.NE.AND UP0, UPT, UR54, 0x1, UPT ;  /* 0x000000013600788c */ /* 0x000fe4000bf05270 */
[----:B------:R-:W-:Y:S02]  /*61e0*/  UIMAD.WIDE.U32 UR8, UR37, UR55, URZ ;  /* 0x00000037250872a5 */ /* 0x000fe4000f8e00ff */
[----:B------:R-:W-:Y:S02]  /*61f0*/  UIMAD.WIDE.U32 UR10, UR38, UR52, URZ ;  /* 0x00000034260a72a5 */ /* 0x000fe4000f8e00ff */
[----:B------:R-:W-:Y:S02]  /*6200*/  UISETP.NE.AND UP1, UPT, UR42, 0x1, UPT ;  /* 0x000000012a00788c */ /* 0x000fe4000bf25270 */
[----:B------:R-:W-:Y:S01]  /*6210*/  UISETP.NE.AND UP2, UPT, UR45, 0x1, UPT ;  /* 0x000000012d00788c */ /* 0x000fe2000bf45270 */
[----:B------:R-:W-:Y:S02]  /*6220*/  UMOV UR4, UR5 ;  /* 0x0000000500047c82 */ /* 0x000fe40008000000 */
[----:B---3--:R-:W-:Y:S03]  /*6230*/  USHF.R.U32.HI UR5, URZ, UR12, UR4 ;  /* 0x0000000cff057299 */ /* 0x008fe60008011604 */
[----:B------:R-:W-:Y:S02]  /*6240*/  UMOV UR4, UR7 ;  /* 0x0000000700047c82 */ /* 0x000fe40008000000 */
[----:B------:R-:W-:Y:S02]  /*6250*/  USHF.R.U32.HI UR7, URZ, UR53, UR4 ;  /* 0x00000035ff077299 */ /* 0x000fe40008011604 */
[----:B------:R-:W-:Y:S02]  /*6260*/  USEL UR4, UR58, UR5, !UP0 ;  /* 0x000000053a047287 */ /* 0x000fe4000c000000 */
[----:B------:R-:W-:Y:S01]  /*6270*/  USEL UR7, UR59, UR7, !UP1 ;  /* 0x000000073b077287 */ /* 0x000fe2000c800000 */
[----:B------:R-:W-:Y:S01]  /*6280*/  UMOV UR5, UR9 ;  /* 0x0000000900057c82 */ /* 0x000fe20008000000 */
[----:B------:R-:W-:Y:S02]  /*6290*/  UIMAD.WIDE.U32 UR8, UR4, UR40, URZ ;  /* 0x00000028040872a5 */ /* 0x000fe4000f8e00ff */
[----:B------:R-:W-:Y:S03]  /*62a0*/  USHF.R.U32.HI UR6, URZ, UR12, UR5 ;  /* 0x0000000cff067299 */ /* 0x000fe60008011605 */
[----:B------:R-:W-:Y:S01]  /*62b0*/  UMOV UR5, UR11 ;  /* 0x0000000b00057c82 */ /* 0x000fe20008000000 */
[----:B------:R-:W-:Y:S02]  /*62c0*/  UIMAD.WIDE.U32 UR10, UR7, UR40, URZ ;  /* 0x00000028070a72a5 */ /* 0x000fe4000f8e00ff */
[----:B------:R-:W-:Y:S02]  /*62d0*/  USHF.R.U32.HI UR12, URZ, UR53, UR5 ;  /* 0x00000035ff0c7299 */ /* 0x000fe40008011605 */
[----:B------:R-:W-:Y:S01]  /*62e0*/  USEL UR6, UR37, UR6, !UP0 ;  /* 0x0000000625067287 */ /* 0x000fe2000c000000 */
[----:B------:R-:W-:Y:S02]  /*62f0*/  UMOV UR5, UR9 ;  /* 0x0000000900057c82 */ /* 0x000fe40008000000 */
[----:B------:R-:W-:Y:S01]  /*6300*/  UMOV UR10, UR11 ;  /* 0x0000000b000a7c82 */ /* 0x000fe20008000000 */
[----:B------:R-:W-:Y:S02]  /*6310*/  @UP2 USHF.R.U32.HI UR4, URZ, UR41, UR5 ;  /* 0x00000029ff042299 */ /* 0x000fe40008011605 */
[----:B------:R-:W-:Y:S02]  /*6320*/  @UP2 USHF.R.U32.HI UR7, URZ, UR41, UR10 ;  /* 0x00000029ff072299 */ /* 0x000fe4000801160a */
[----:B------:R-:W-:Y:S02]  /*6330*/  UIMAD UR4, UR45, UR4, URZ ;  /* 0x000000042d0472a4 */ /* 0x000fe4000f8e02ff */
        /* <DEDUP_REMOVED lines=8> */
[----:B------:R-:W-:Y:S02]  /*63c0*/  USEL UR11, UR6, UR4, !UP2 ;  /* 0x00000004060b7287 */ /* 0x000fe4000d000000 */
[----:B------:R-:W-:Y:S02]  /*63d0*/  UIADD3 UR8, UPT, UPT, -UR5, URZ, URZ ;  /* 0x000000ff05087290 */ /* 0x000fe4000fffe1ff */
[----:B------:R-:W-:Y:S01]  /*63e0*/  UIADD3 UR10, UPT, UPT, -UR11, URZ, URZ ;  /* 0x000000ff0b0a7290 */ /* 0x000fe2000fffe1ff */
[----:B------:R-:W-:Y:S01]  /*63f0*/  @!UP0 UMOV UR4, UR9 ;  /* 0x0000000900048c82 */ /* 0x000fe20008000000 */
[----:B------:R-:W-:Y:S02]  /*6400*/  UIADD3 UR9, UPT, UPT, -UR6, URZ, URZ ;  /* 0x000000ff06097290 */ /* 0x000fe4000fffe1ff */
[----:B------:R-:W-:Y:S02]  /*6410*/  @!UP0 USHF.R.U32.HI UR4, URZ, UR41, UR4 ;  /* 0x00000029ff048299 */ /* 0x000fe40008011604 */
[----:B------:R-:W-:Y:S02]  /*6420*/  UIMAD UR10, UR45, UR10, UR6 ;  /* 0x0000000a2d0a72a4 */ /* 0x000fe4000f8e0206 */
[----:B------:R-:W-:Y:S04]  /*6430*/  @!UP0 USEL UR4, UR5, UR4, !UP2 ;  /* 0x0000000405048287 */ /* 0x000fe8000d000000 */
[----:B------:R-:W-:Y:S02]  /*6440*/  @!UP0 UIMAD UR10, UR7, UR10, UR4 ;  /* 0x0000000a070a82a4 */ /* 0x000fe4000f8e0204 */
[----:B------:R-:W-:Y:S02]  /*6450*/  @!UP0 UIADD3 UR11, UPT, UPT, UR11, -UR4, URZ ;  /* 0x800000040b0b8290 */ /* 0x000fe4000fffe0ff */
[----:B------:R-:W-:Y:S02]  /*6460*/  UIMAD UR7, UR42, UR8, UR38 ;  /* 0x000000082a0772a4 */ /* 0x000fe4000f8e0226 */
[----:B------:R-:W-:Y:S02]  /*6470*/  @!UP0 UIMAD UR6, UR11, UR45, UR5 ;  /* 0x0000002d0b0682a4 */ /* 0x000fe4000f8e0205 */
[----:B------:R-:W-:Y:S01]  /*6480*/  UIMAD UR4, UR54, UR9, UR37 ;  /* 0x00000009360472a4 */ /* 0x000fe2000f8e0225 */
[----:B------:R-:W-:Y:S02]  /*6490*/  @!UP0 UMOV UR5, UR10 ;  /* 0x0000000a00058c82 */ /* 0x000fe40008000000 */
[----:B------:R-:W-:Y:S02]  /*64a0*/  UIMAD UR38, UR5, UR42, UR7 ;  /* 0x0000002a052672a4 */ /* 0x000fe4000f8e0207 */
[----:B------:R-:W-:Y:S11]  /*64b0*/  UIMAD UR37, UR6, UR54, UR4 ;  /* 0x00000036062572a4 */ /* 0x000ff6000f8e0204 */
[----:B------:R-:W-:Y:S01]  /*64c0*/  @!UPT UIADD3 URZ, UPT, UPT, URZ, URZ, URZ ;  /* 0x000000fffffff290 */ /* 0x000fe2000fffe0ff */
.L_x_106:
[----:B-1----:R-:W-:Y:S01]  /*64d0*/  UISETP.NE.AND UP0, UPT, UR39, 0x1, UPT ;  /* 0x000000012700788c */ /* 0x002fe2000bf05270 */
[----:B------:R-:W-:Y:S01]  /*64e0*/  LOP3.LUT P0, RZ, R88, 0x1b0, RZ, 0xc0, !PT ;  /* 0x000001b058ff7812 */ /* 0x000fe2000780c0ff */
[----:B------:R-:W-:Y:S01]  /*64f0*/  USHF.L.U32 UR50, UR20, 0x6, URZ ;  /* 0x0000000614327899 */ /* 0x000fe200080006ff */
[----:B------:R-:W-:Y:S01]  /*6500*/  BSSY.RECONVERGENT B6, `(.L_x_107) ;  /* 0x0000034000067945 */ /* 0x000fe20003800200 */
[----:B------:R-:W-:Y:S01]  /*6510*/  USHF.L.U32 UR49, UR26, 0x8, URZ ;  /* 0x000000081a317899 */ /* 0x000fe200080006ff */
[----:B------:R-:W-:Y:S06]  /*6520*/  IADD3 R90, PT, PT, R90, 0x1, RZ ;  /* 0x000000015a5a7810 */ /* 0x000fec0007ffe0ff */
[----:B------:R-:W1:Y:S01]  /*6530*/  @!UP0 LDCU.128 UR12, c[0x0][0xb10] ;  /* 0x00016200ff0c87ac */ /* 0x000e620008000c00 */
[----:B------:R-:W3:Y:S01]  /*6540*/  @!UP0 LDCU UR5, c[0x0][0xb0c] ;  /* 0x00016180ff0587ac */ /* 0x000ee20008000800 */
[----:B------:R-:W4:Y:S01]  /*6550*/  @!UP0 LDCU UR10, c[0x0][0xb20] ;  /* 0x00016400ff0a87ac */ /* 0x000f220008000800 */
[----:B-1----:R-:W-:Y:S02]  /*6560*/  UIMAD.WIDE.U32 UR8, UR38, UR12, URZ ;  /* 0x0000000c260872a5 */ /* 0x002fe4000f8e00ff */
[----:B------:R-:W-:Y:S02]  /*6570*/  UIMAD.WIDE.U32 UR6, UR37, UR15, URZ ;  /* 0x0000000f250672a5 */ /* 0x000fe4000f8e00ff */
[----:B------:R-:W-:Y:S03]  /*6580*/  @!UP0 UISETP.NE.AND UP1, UPT, UR14, 0x1, UPT ;  /* 0x000000010e00888c */ /* 0x000fe6000bf25270 */
[----:B------:R-:W-:Y:S01]  /*6590*/  @!UP0 UMOV UR4, UR9 ;  /* 0x0000000900048c82 */ /* 0x000fe20008000000 */
[----:B---3--:R-:W-:Y:S02]  /*65a0*/  @!UP0 UISETP.NE.AND UP2, UPT, UR5, 0x1, UPT ;  /* 0x000000010500888c */ /* 0x008fe4000bf45270 */
[----:B------:R-:W-:Y:S01]  /*65b0*/  @!UP0 USHF.R.U32.HI UR4, URZ, UR13, UR4 ;  /* 0x0000000dff048299 */ /* 0x000fe20008011604 */
[----:B------:R-:W-:Y:S02]  /*65c0*/  @!UP0 UMOV UR6, UR7 ;  /* 0x0000000700068c82 */ /* 0x000fe40008000000 */
[----:B----4-:R-:W-:Y:S02]  /*65d0*/  @!UP0 USHF.R.U32.HI UR6, URZ, UR10, UR6 ;  /* 0x0000000aff068299 */ /* 0x010fe40008011606 */
[----:B------:R-:W-:Y:S02]  /*65e0*/  @!UP0 USEL UR7, UR38, UR4, !UP2 ;  /* 0x0000000426078287 */ /* 0x000fe4000d000000 */
[----:B------:R-:W-:Y:S04]  /*65f0*/  @!UP0 USEL UR6, UR37, UR6, !UP1 ;  /* 0x0000000625068287 */ /* 0x000fe8000c800000 */
[----:B------:R-:W-:Y:S02]  /*6600*/  @!UP0 UIADD3 UR4, UPT, UPT, -UR7, UR6, URZ ;  /* 0x0000000607048290 */ /* 0x000fe4000fffe1ff */
[----:B------:R-:W-:Y:S02]  /*6610*/  @!UP0 UIADD3 UR6, UPT, UPT, UR7, -UR6, URZ ;  /* 0x8000000607068290 */ /* 0x000fe4000fffe0ff */
[----:B------:R-:W-:Y:S02]  /*6620*/  @!UP0 UIMAD UR38, UR4, UR5, UR38 ;  /* 0x00000005042682a4 */ /* 0x000fe4000f8e0226 */
[----:B------:R-:W-:Y:S01]  /*6630*/  @!UP0 UIMAD UR37, UR6, UR14, UR37 ;  /* 0x0000000e062582a4 */ /* 0x000fe2000f8e0225 */
[----:B------:R-:W-:Y:S11]  /*6640*/  @!P0 BRA `(.L_x_108) ;  /* 0x00000000007c8947 */ /* 0x000ff60003800000 */
[----:B------:R-:W1:Y:S01]  /*6650*/  LDCU.64 UR8, c[0x4][0x80] ;  /* 0x01001000ff0877ac */ /* 0x000e620008000a00 */
[----:B------:R-:W-:Y:S01]  /*6660*/  MOV R2, 0x0 ;  /* 0x0000000000027802 */ /* 0x000fe20000000f00 */
[----:B------:R-:W-:Y:S02]  /*6670*/  HFMA2 R12, -RZ, RZ, 0, 5.9604644775390625e-08 ;  /* 0x00000001ff0c7431 */ /* 0x000fe400000001ff */
[----:B------:R-:W-:Y:S01]  /*6680*/  IMAD.MOV.U32 R8, RZ, RZ, 0x70 ;  /* 0x00000070ff087424 */ /* 0x000fe200078e00ff */
[----:B------:R3:W4:Y:S01]  /*6690*/  LDC.64 R14, c[0x4][R2] ;  /* 0x01000000020e7b82 */ /* 0x0007220000000a00 */
[----:B------:R-:W2:Y:S01]  /*66a0*/  LDCU.64 UR6, c[0x4][0x88] ;  /* 0x01001100ff0677ac */ /* 0x000ea20008000a00 */
[----:B------:R-:W-:Y:S01]  /*66b0*/  IMAD.MOV.U32 R13, RZ, RZ, RZ ;  /* 0x000000ffff0d7224 */ /* 0x000fe200078e00ff */
[----:B------:R-:W2:Y:S01]  /*66c0*/  LDCU.64 UR4, c[0x4][0x8] ;  /* 0x01000100ff0477ac */ /* 0x000ea20008000a00 */
[----:B-1----:R-:W-:Y:S01]  /*66d0*/  MOV R5, UR9 ;  /* 0x0000000900057c02 */ /* 0x002fe20008000f00 */
[----:B------:R-:W-:Y:S01]  /*66e0*/  IMAD.U32 R4, RZ, RZ, UR8 ;  /* 0x00000008ff047e24 */ /* 0x000fe2000f8e00ff */
[----:B--2---:R-:W-:Y:S01]  /*66f0*/  MOV R7, UR7 ;  /* 0x0000000700077c02 */ /* 0x004fe20008000f00 */
[----:B------:R-:W-:Y:S01]  /*6700*/  IMAD.U32 R6, RZ, RZ, UR6 ;  /* 0x00000006ff067e24 */ /* 0x000fe2000f8e00ff */
[----:B------:R-:W-:Y:S01]  /*6710*/  MOV R11, UR5 ;  /* 0x00000005000b7c02 */ /* 0x000fe20008000f00 */
[----:B------:R-:W-:Y:S02]  /*6720*/  IMAD.U32 R10, RZ, RZ, UR4 ;  /* 0x00000004ff0a7e24 */ /* 0x000fe4000f8e00ff */
[----:B------:R-:W-:Y:S07]  /*6730*/  LEPC R20, `(.L_x_109) ;  /* 0x000000001014794e */ /* 0x000fee0000000000 */
[----:B---345:R-:W-:Y:S05]  /*6740*/  CALL.ABS.NOINC R14 ;  /* 0x000000000e007343 */ /* 0x038fea0003c00000 */
.L_x_109:
[----:B------:R-:W1:Y:S01]  /*6750*/  LDCU.64 UR8, c[0x4][0x80] ;  /* 0x01001000ff0877ac */ /* 0x000e620008000a00 */
[----:B------:R-:W2:Y:S01]  /*6760*/  LDC.64 R2, c[0x4][R2] ;  /* 0x0100000002027b82 */ /* 0x000ea20000000a00 */
[----:B------:R-:W-:Y:S02]  /*6770*/  HFMA2 R12, -RZ, RZ, 0, 5.9604644775390625e-08 ;  /* 0x00000001ff0c7431 */ /* 0x000fe400000001ff */
[----:B------:R-:W-:Y:S02]  /*6780*/  IMAD.MOV.U32 R8, RZ, RZ, 0x70 ;  /* 0x00000070ff087424 */ /* 0x000fe400078e00ff */
[----:B------:R-:W-:Y:S01]  /*6790*/  IMAD.MOV.U32 R13, RZ, RZ, RZ ;  /* 0x000000ffff0d7224 */ /* 0x000fe200078e00ff */
[----:B------:R-:W3:Y:S01]  /*67a0*/  LDCU.64 UR6, c[0x4][0x88] ;  /* 0x01001100ff0677ac */ /* 0x000ee20008000a00 */
[----:B------:R-:W4:Y:S01]  /*67b0*/  LDCU.64 UR4, c[0x4][0x8] ;  /* 0x01000100ff0477ac */ /* 0x000f220008000a00 */
[----:B-1----:R-:W-:Y:S02]  /*67c0*/  MOV R4, UR8 ;  /* 0x0000000800047c02 */ /* 0x002fe40008000f00 */
[----:B------:R-:W-:Y:S02]  /*67d0*/  MOV R5, UR9 ;  /* 0x0000000900057c02 */ /* 0x000fe40008000f00 */
[----:B---3--:R-:W-:Y:S01]  /*67e0*/  MOV R7, UR7 ;  /* 0x0000000700077c02 */ /* 0x008fe20008000f00 */
[----:B------:R-:W-:Y:S01]  /*67f0*/  IMAD.U32 R6, RZ, RZ, UR6 ;  /* 0x00000006ff067e24 */ /* 0x000fe2000f8e00ff */
[----:B----4-:R-:W-:Y:S01]  /*6800*/  MOV R11, UR5 ;  /* 0x00000005000b7c02 */ /* 0x010fe20008000f00 */
[----:B------:R-:W-:Y:S02]  /*6810*/  IMAD.U32 R10, RZ, RZ, UR4 ;  /* 0x00000004ff0a7e24 */ /* 0x000fe4000f8e00ff */
[----:B------:R-:W-:Y:S07]  /*6820*/  LEPC R20, `(.L_x_108) ;  /* 0x000000001014794e */ /* 0x000fee0000000000 */
[----:B--2---:R-:W-:Y:S05]  /*6830*/  CALL.ABS.NOINC R2 ;  /* 0x0000000002007343 */ /* 0x004fea0003c00000 */
.L_x_108:
[----:B------:R-:W-:Y:S05]  /*6840*/  BSYNC.RECONVERGENT B6 ;  /* 0x0000000000067941 */ /* 0x000fea0003800200 */
.L_x_107:
[----:B------:R-:W-:Y:S02]  /*6850*/  ISETP.NE.U32.AND P0, PT, RZ, UR56, PT ;  /* 0x00000038ff007c0c */ /* 0x000fe4000bf05070 */
[C---:B------:R-:W-:Y:S02]  /*6860*/  ISETP.NE.U32.AND P1, PT, R82.reuse, RZ, PT ;  /* 0x000000ff5200720c */ /* 0x040fe40003f25070 */
[----:B------:R-:W-:Y:S02]  /*6870*/  ISETP.NE.U32.AND P4, PT, R82, RZ, PT ;  /* 0x000000ff5200720c */ /* 0x000fe40003f85070 */
[----:B------:R-:W-:Y:S02]  /*6880*/  ISETP.NE.AND.EX P0, PT, RZ, UR57, PT, P0 ;  /* 0x00000039ff007c0c */ /* 0x000fe4000bf05300 */
[C---:B------:R-:W-:Y:S02]  /*6890*/  ISETP.NE.AND.EX P1, PT, R83.reuse, RZ, PT, P1 ;  /* 0x000000ff5300720c */ /* 0x040fe40003f25310 */
[----:B------:R-:W-:Y:S02]  /*68a0*/  ISETP.NE.AND.EX P4, PT, R83, RZ, P0, P4 ;  /* 0x000000ff5300720c */ /* 0x000fe40000785340 */
[----:B------:R-:W-:Y:S02]  /*68b0*/  ISETP.NE.U32.AND P5, PT, R78, RZ, PT ;  /* 0x000000ff4e00720c */ /* 0x000fe40003fa5070 */
[----:B------:R-:W-:Y:S02]  /*68c0*/  ISETP.NE.U32.AND P3, PT, RZ, UR56, PT ;  /* 0x00000038ff007c0c */ /* 0x000fe4000bf65070 */
[----:B------:R-:W-:Y:S02]  /*68d0*/  PLOP3.LUT P2, PT, PT, PT, PT, 0x8, 0x80 ;  /* 0x000000000080781c */ /* 0x000fe40003f4e170 */
[----:B------:R-:W-:Y:S02]  /*68e0*/  ISETP.NE.AND.EX P5, PT, R79, RZ, PT, P5 ;  /* 0x000000ff4f00720c */ /* 0x000fe40003fa5350 */
[----:B------:R-:W-:Y:S03]  /*68f0*/  ISETP.NE.AND.EX P3, PT, RZ, UR57, PT, P3 ;  /* 0x00000039ff007c0c */ /* 0x000fe6000bf65330 */
[----:B------:R-:W-:Y:S01]  /*6900*/  @!P4 PLOP3.LUT P2, PT, P1, PT, PT, 0x80, 0x8 ;  /* 0x000000000008c81c */ /* 0x000fe20000f4f070 */
[----:B------:R-:W-:Y:S01]  /*6910*/  @!UPT UIADD3 URZ, UPT, UPT, URZ, URZ, URZ ;  /* 0x000000fffffff290 */ /* 0x000fe2000fffe0ff */
[----:B------:R-:W-:Y:S11]  /*6920*/  @!P1 BRA `(.L_x_110) ;  /* 0x0000000000309947 */ /* 0x000ff60003800000 */
[----:B------:R-:W-:Y:S01]  /*6930*/  ISETP.NE.U32.AND P0, PT, R80, RZ, PT ;  /* 0x000000ff5000720c */ /* 0x000fe20003f05070 */
[----:B------:R-:W1:Y:S01]  /*6940*/  LDCU.64 UR4, c[0x0][0x358] ;  /* 0x00006b00ff0477ac */ /* 0x000e620008000a00 */
[----:B------:R-:W-:Y:S02]  /*6950*/  IMAD.MOV.U32 R84, RZ, RZ, 0x1 ;  /* 0x00000001ff547424 */ /* 0x000fe400078e00ff */
[----:B------:R-:W-:Y:S11]  /*6960*/  ISETP.NE.AND.EX P0, PT, R81, RZ, PT, P0 ;  /* 0x000000ff5100720c */ /* 0x000ff60003f05300 */
[----:B------:R-:W-:Y:S02]  /*6970*/  @!UPT UIADD3 URZ, UPT, UPT, URZ, URZ, URZ ;  /* 0x000000fffffff290 */ /* 0x000fe4000fffe0ff */
[----:B------:R-:W3:Y:S01]  /*6980*/  @P0 LDC.64 R2, c[0x0][0x888] ;  /* 0x00022200ff020b82 */ /* 0x000ee20000000a00 */
[----:B--2---:R-:W-:Y:S04]  /*6990*/  @P0 IMAD R0, R82, UR36, RZ ;  /* 0x0000002452000c24 */ /* 0x004fe8000f8e02ff */
[----:B---3--:R-:W-:Y:S04]  /*69a0*/  @P0 IMAD.WIDE R2, R0, 0x4, R2 ;  /* 0x0000000400020825 */ /* 0x008fe800078e0202 */
[----:B------:R-:W-:Y:S01]  /*69b0*/  HFMA2 R0, -RZ, RZ, 0, 5.9604644775390625e-08 ;  /* 0x00000001ff007431 */ /* 0x000fe200000001ff */
[----:B-1---5:R1:W5:Y:S04]  /*69c0*/  @P0 LDG.E R41, desc[UR4][R2.64] ;  /* 0x0000000402290981 */ /* 0x022368000c1e1900 */
[----:B------:R-:W-:Y:S01]  /*69d0*/  @!P0 PRMT R84, R0, 0x7610, R84 ;  /* 0x0000761000548816 */ /* 0x000fe20000000054 */
[----:B-1----:R-:W3:Y:S06]  /*69e0*/  @!P0 LDC R41, c[0x0][0x880] ;  /* 0x00022000ff298b82 */ /* 0x002eec0000000800 */
.L_x_110:
[----:B------:R-:W-:Y:S05]  /*69f0*/  @!P5 BRA `(.L_x_111) ;  /* 0x000000000024d947 */ /* 0x000fea0003800000 */
[----:B------:R-:W-:Y:S01]  /*6a00*/  ISETP.NE.U32.AND P0, PT, R76, RZ, PT ;  /* 0x000000ff4c00720c */ /* 0x000fe20003f05070 */
[----:B------:R-:W1:Y:S03]  /*6a10*/  LDCU.64 UR4, c[0x0][0x358] ;  /* 0x00006b00ff0477ac */ /* 0x000e660008000a00 */
[----:B------:R-:W-:Y:S11]  /*6a20*/  ISETP.NE.AND.EX P0, PT, R77, RZ, PT, P0 ;  /* 0x000000ff4d00720c */ /* 0x000ff60003f05300 */
[----:B------:R-:W-:Y:S02]  /*6a30*/  @!UPT UIADD3 URZ, UPT, UPT, URZ, URZ, URZ ;  /* 0x000000fffffff290 */ /* 0x000fe4000fffe0ff */
[----:B------:R-:W4:Y:S01]  /*6a40*/  @P0 LDC.64 R2, c[0x0][0x8a8] ;  /* 0x00022a00ff020b82 */ /* 0x000f220000000a00 */
[----:B--2---:R-:W-:Y:S04]  /*6a50*/  @P0 IMAD R0, R78, UR36, RZ ;  /* 0x000000244e000c24 */ /* 0x004fe8000f8e02ff */
[----:B----4-:R-:W-:Y:S05]  /*6a60*/  @P0 IMAD.WIDE R2, R0, 0x4, R2 ;  /* 0x0000000400020825 */ /* 0x010fea00078e0202 */
[----:B-1---5:R1:W5:Y:S02]  /*6a70*/  @P0 LDG.E R38, desc[UR4][R2.64] ;  /* 0x0000000402260981 */ /* 0x022364000c1e1900 */
[----:B-1----:R-:W4:Y:S02]  /*6a80*/  @!P0 LDC R38, c[0x0][0x8a0] ;  /* 0x00022800ff268b82 */ /* 0x002f240000000800 */
.L_x_111:
[----:B---3-5:R-:W-:Y:S01]  /*6a90*/  FSETP.NEU.AND P0, PT, R41, RZ, PT ;  /* 0x000000ff2900720b */ /* 0x028fe20003f0d000 */
[----:B------:R-:W-:Y:S01]  /*6aa0*/  BSSY B1, `(.L_x_112) ;  /* 0x0000038000017945 */ /* 0x000fe20003800000 */
[----:B------:R-:W-:Y:S01]  /*6ab0*/  SEL R3, RZ, 0xffffffff, P3 ;  /* 0xffffffffff037807 */ /* 0x000fe20001800000 */
[----:B------:R-:W-:Y:S01]  /*6ac0*/  IMAD.MOV.U32 R47, RZ, RZ, 0x1 ;  /* 0x00000001ff2f7424 */ /* 0x000fe200078e00ff */
[----:B------:R-:W-:Y:S01]  /*6ad0*/  @!P4 LOP3.LUT P3, RZ, R84, 0xff, RZ, 0xc0, !PT ;  /* 0x000000ff54ffc812 */ /* 0x000fe2000786c0ff */
[----:B------:R-:W-:Y:S01]  /*6ae0*/  IMAD R39, R36, 0x80, R37 ;  /* 0x0000008024277824 */ /* 0x000fe200078e0225 */
[----:B------:R-:W-:Y:S01]  /*6af0*/  @!P4 SEL R2, RZ, 0xffffffff, P0 ;  /* 0xffffffffff02c807 */ /* 0x000fe20000000000 */
[----:B------:R-:W-:Y:S01]  /*6b00*/  IMAD R91, R98, -0x10, R96 ;  /* 0xfffffff0625b7824 */ /* 0x000fe200078e0260 */
[----:B------:R-:W-:Y:S01]  /*6b10*/  LOP3.LUT R94, R94, 0x1, RZ, 0x3c, !PT ;  /* 0x000000015e5e7812 */ /* 0x000fe200078e3cff */
[----:B------:R-:W-:Y:S01]  /*6b20*/  IMAD.MOV.U32 R46, RZ, RZ, RZ ;  /* 0x000000ffff2e7224 */ /* 0x000fe200078e00ff */
[----:B------:R-:W-:Y:S02]  /*6b30*/  @P2 SEL R2, R3, R2, !P3 ;  /* 0x0000000203022207 */ /* 0x000fe40005800000 */
[----:B------:R-:W-:Y:S02]  /*6b40*/  CS2R R74, SRZ ;  /* 0x00000000004a7805 */ /* 0x000fe4000001ff00 */
[----:B------:R-:W-:Y:S02]  /*6b50*/  LEA R101, R36, UR43, 0x3 ;  /* 0x0000002b24657c11 */ /* 0x000fe4000f8e18ff */
[----:B------:R-:W-:Y:S02]  /*6b60*/  CS2R R72, SRZ ;  /* 0x0000000000487805 */ /* 0x000fe4000001ff00 */
[----:B------:R-:W-:Y:S02]  /*6b70*/  @!P4 LOP3.LUT R2, R2, 0x1, RZ, 0xc0, !PT ;  /* 0x000000010202c812 */ /* 0x000fe400078ec0ff */
[----:B------:R-:W-:Y:S02]  /*6b80*/  CS2R R66, SRZ ;  /* 0x0000000000427805 */ /* 0x000fe4000001ff00 */
[----:B--2---:R-:W-:Y:S02]  /*6b90*/  SHF.L.U32 R0, R93, 0x1f, RZ ;  /* 0x0000001f5d007819 */ /* 0x004fe400000006ff */
[----:B------:R-:W-:Y:S02]  /*6ba0*/  CS2R R64, SRZ ;  /* 0x0000000000407805 */ /* 0x000fe4000001ff00 */
[----:B------:R-:W-:Y:S02]  /*6bb0*/  ISETP.NE.U32.OR P5, PT, R2, 0x1, P4 ;  /* 0x000000010200780c */ /* 0x000fe400027a5470 */
[----:B------:R-:W-:Y:S02]  /*6bc0*/  CS2R R58, SRZ ;  /* 0x00000000003a7805 */ /* 0x000fe4000001ff00 */
[----:B------:R-:W-:Y:S02]  /*6bd0*/  LOP3.LUT P4, R89, R84, 0xff, RZ, 0xc0, !PT ;  /* 0x000000ff54597812 */ /* 0x000fe4000788c0ff */
[----:B------:R-:W-:Y:S02]  /*6be0*/  CS2R R56, SRZ ;  /* 0x0000000000387805 */ /* 0x000fe4000001ff00 */
[----:B------:R-:W-:Y:S02]  /*6bf0*/  SEL R2, RZ, 0xffffffff, P0 ;  /* 0xffffffffff027807 */ /* 0x000fe40000000000 */
[----:B------:R-:W-:Y:S02]  /*6c00*/  CS2R R50, SRZ ;  /* 0x0000000000327805 */ /* 0x000fe4000001ff00 */
[----:B------:R-:W-:Y:S02]  /*6c10*/  P2R R100, PR, RZ, 0x20 ;  /* 0x00000020ff647803 */ /* 0x000fe40000000000 */
[----:B------:R-:W-:Y:S02]  /*6c20*/  CS2R R48, SRZ ;  /* 0x0000000000307805 */ /* 0x000fe4000001ff00 */
[----:B------:R-:W-:Y:S04]  /*6c30*/  @P1 SEL R2, R3, R2, !P4 ;  /* 0x0000000203021207 */ /* 0x000fe80006000000 */
[----:B------:R-:W-:Y:S02]  /*6c40*/  LOP3.LUT R2, R2, 0x1, RZ, 0xc0, !PT ;  /* 0x0000000102027812 */ /* 0x000fe400078ec0ff */
[----:B------:R-:W-:Y:S02]  /*6c50*/  @P5 SHF.L.U32 R4, R94, 0x1f, RZ ;  /* 0x0000001f5e045819 */ /* 0x000fe400000006ff */
[----:B------:R-:W-:Y:S02]  /*6c60*/  ISETP.NE.U32.AND P0, PT, R2, 0x1, PT ;  /* 0x000000010200780c */ /* 0x000fe40003f05070 */
[----:B------:R-:W1:Y:S02]  /*6c70*/  @P5 SYNCS.PHASECHK.TRANS64.TRYWAIT P3, [UR43+0x80], R4 ;  /* 0x00008004ff0055a7 */ /* 0x000e64000806112b */
[----:B------:R-:W-:Y:S01]  /*6c80*/  P2R R60, PR, RZ, 0x1 ;  /* 0x00000001ff3c7803 */ /* 0x000fe20000000000 */
[----:B------:R2:W3:Y:S01]  /*6c90*/  SYNCS.PHASECHK.TRANS64.TRYWAIT P2, [R101+URZ+0xf0], R0 ;  /* 0x0000f000650075a7 */ /* 0x0004e200080411ff */
[----:B-1----:R-:W-:Y:S01]  /*6ca0*/  @P5 SEL R47, RZ, 0x1, !P3 ;  /* 0x00000001ff2f5807 */ /* 0x002fe20005800000 */
[----:B--2---:R-:W-:Y:S06]  /*6cb0*/  @!P5 BRA `(.L_x_113) ;  /* 0x000000000058d947 */ /* 0x004fec0003800000 */
[----:B------:R-:W-:Y:S01]  /*6cc0*/  IMAD.MOV.U32 R75, RZ, RZ, RZ ;  /* 0x000000ffff4b7224 */ /* 0x000fe200078e00ff */
[----:B------:R-:W-:Y:S01]  /*6cd0*/  ISETP.NE.AND P0, PT, R47, RZ, PT ;  /* 0x000000ff2f00720c */ /* 0x000fe20003f05270 */
[----:B------:R-:W-:Y:S01]  /*6ce0*/  BSSY B0, `(.L_x_114) ;  /* 0x000000c000007945 */ /* 0x000fe20003800000 */
[----:B------:R-:W-:Y:S02]  /*6cf0*/  CS2R R50, SRZ ;  /* 0x0000000000327805 */ /* 0x000fe4000001ff00 */
[----:B------:R-:W-:Y:S02]  /*6d00*/  CS2R R48, SRZ ;  /* 0x0000000000307805 */ /* 0x000fe4000001ff00 */
[----:B------:R-:W-:Y:S02]  /*6d10*/  CS2R R58, SRZ ;  /* 0x00000000003a7805 */ /* 0x000fe4000001ff00 */
[----:B------:R-:W-:Y:S02]  /*6d20*/  CS2R R56, SRZ ;  /* 0x0000000000387805 */ /* 0x000fe4000001ff00 */
[----:B------:R-:W-:Y:S02]  /*6d30*/  CS2R R66, SRZ ;  /* 0x0000000000427805 */ /* 0x000fe4000001ff00 */
[----:B------:R-:W-:Y:S02]  /*6d40*/  CS2R R64, SRZ ;  /* 0x0000000000407805 */ /* 0x000fe4000001ff00 */
[----:B------:R-:W-:Y:S01]  /*6d50*/  CS2R R72, SRZ ;  /* 0x0000000000487805 */ /* 0x000fe2000001ff00 */
[----:B------:R-:W-:Y:S06]  /*6d60*/  @P0 BRA `(.L_x_115) ;  /* 0x00000000000c0947 */ /* 0x000fec0003800000 */
[----:B------:R-:W-:Y:S04]  /*6d70*/  SHF.L.U32 R3, R94, 0x1f, RZ ;  /* 0x0000001f5e037819 */ /* 0x000fe800000006ff */
[----:B------:R-:W1:Y:S02]  /*6d80*/  SYNCS.PHASECHK.TRANS64.TRYWAIT P0, [UR43+0x80], R3 ;  /* 0x00008003ff0075a7 */ /* 0x000e64000800112b */
[----:B-1----:R-:W-:Y:S05]  /*6d90*/  @!P0 BRA `(.L_x_116) ;  /* 0x00000040006c8947 */ /* 0x002fea0003800000 */
.L_x_115:
[----:B------:R-:W-:Y:S05]  /*6da0*/  BSYNC B0 ;  /* 0x0000000000007941 */ /* 0x000fea0003800000 */
.L_x_114:
[----:B------:R-:W-:Y:S01]  /*6db0*/  ISETP.NE.AND P0, PT, R60, RZ, PT ;  /* 0x000000ff3c00720c */ /* 0x000fe20003f05270 */
[----:B------:R-:W-:Y:S11]  /*6dc0*/  HFMA2 R46, -RZ, RZ, 0, 5.9604644775390625e-08 ;  /* 0x00000001ff2e7431 */ /* 0x000ff600000001ff */
[----:B------:R-:W-:Y:S01]  /*6dd0*/  @!UPT UIADD3 URZ, UPT, UPT, URZ, URZ, URZ ;  /* 0x000000fffffff290 */ /* 0x000fe2000fffe0ff */
[----:B------:R2:W1:Y:S04]  /*6de0*/  @P0 LDS.128 R48, [R97] ;  /* 0x0000000061300984 */ /* 0x0004680000000c00 */
[----:B------:R2:W1:Y:S04]  /*6df0*/  @P0 LDS.128 R56, [R96+0x10] ;  /* 0x0000100060380984 */ /* 0x0004680000000c00 */
[----:B------:R2:W1:Y:S04]  /*6e00*/  @P0 LDS.128 R64, [R95+0x20] ;  /* 0x000020005f400984 */ /* 0x0004680000000c00 */
[----:B------:R2:W1:Y:S02]  /*6e10*/  @P0 LDS.128 R72, [R91+0x30] ;  /* 0x000030005b480984 */ /* 0x0004640000000c00 */
.L_x_113:
[----:B------:R-:W-:Y:S05]  /*6e20*/  BSYNC B1 ;  /* 0x0000000000017941 */ /* 0x000fea0003800000 */
.L_x_112:
[----:B-1----:R-:W-:Y:S04]  /*6e30*/  SHF.R.U32.HI R2, RZ, 0x15, R39 ;  /* 0x00000015ff027819 */ /* 0x002fe80000011627 */
[----:B------:R-:W-:Y:S01]  /*6e40*/  LOP3.LUT P0, RZ, R2, 0x3, R85, 0x48, !PT ;  /* 0x0000000302ff7812 */ /* 0x000fe20007804855 */
[----:B------:R-:W-:Y:S01]  /*6e50*/  @!UPT UIADD3 URZ, UPT, UPT, URZ, URZ, URZ ;  /* 0x000000fffffff290 */ /* 0x000fe2000fffe0ff */
[----:B---3--:R-:W-:Y:S11]  /*6e60*/  @P2 BRA `(.L_x_117) ;  /* 0x0000000000082947 */ /* 0x008ff60003800000 */
[----:B------:R-:W1:Y:S02]  /*6e70*/  SYNCS.PHASECHK.TRANS64.TRYWAIT P1, [R101+URZ+0xf0], R0 ;  /* 0x0000f000650075a7 */ /* 0x000e6400080211ff */
[----:B-1----:R-:W-:Y:S05]  /*6e80*/  @!P1 BRA `(.L_x_118) ;  /* 0x0000004000489947 */ /* 0x002fea0003800000 */
.L_x_117:
[----:B------:R-:W-:Y:S05]  /*6e90*/  @!P0 BRA `(.L_x_119) ;  /* 0x0000000000408947 */ /* 0x000fea0003800000 */
[----:B------:R-:W3:Y:S01]  /*6ea0*/  LDCU.64 UR8, c[0x4][0x70] ;  /* 0x01000e00ff0877ac */ /* 0x000ee20008000a00 */
[----:B------:R-:W-:Y:S01]  /*6eb0*/  MOV R3, 0x0 ;  /* 0x0000000000037802 */ /* 0x000fe20000000f00 */
[----:B------:R-:W-:Y:S02]  /*6ec0*/  HFMA2 R12, -RZ, RZ, 0, 5.9604644775390625e-08 ;  /* 0x00000001ff0c7431 */ /* 0x000fe400000001ff */
[----:B------:R-:W-:Y:S02]  /*6ed0*/  IMAD.MOV.U32 R8, RZ, RZ, 0x192 ;  /* 0x00000192ff087424 */ /* 0x000fe400078e00ff */
[----:B------:R-:W-:Y:S01]  /*6ee0*/  IMAD.MOV.U32 R13, RZ, RZ, RZ ;  /* 0x000000ffff0d7224 */ /* 0x000fe200078e00ff */
[----:B------:R-:W5:Y:S01]  /*6ef0*/  LDCU.64 UR6, c[0x4][0x78] ;  /* 0x01000f00ff0677ac */ /* 0x000f620008000a00 */
[----:B------:R-:W1:Y:S01]  /*6f00*/  LDC.64 R2, c[0x4][R3] ;  /* 0x0100000003027b82 */ /* 0x000e620000000a00 */
[----:B------:R-:W2:Y:S01]  /*6f10*/  LDCU.64 UR4, c[0x4][0x10] ;  /* 0x01000200ff0477ac */ /* 0x000ea20008000a00 */
[----:B---3--:R-:W-:Y:S01]  /*6f20*/  MOV R5, UR9 ;  /* 0x0000000900057c02 */ /* 0x008fe20008000f00 */
[----:B------:R-:W-:Y:S01]  /*6f30*/  IMAD.U32 R4, RZ, RZ, UR8 ;  /* 0x00000008ff047e24 */ /* 0x000fe2000f8e00ff */
[----:B-----5:R-:W-:Y:S01]  /*6f40*/  MOV R7, UR7 ;  /* 0x0000000700077c02 */ /* 0x020fe20008000f00 */
[----:B------:R-:W-:Y:S01]  /*6f50*/  IMAD.U32 R6, RZ, RZ, UR6 ;  /* 0x00000006ff067e24 */ /* 0x000fe2000f8e00ff */
[----:B--2---:R-:W-:Y:S01]  /*6f60*/  MOV R11, UR5 ;  /* 0x00000005000b7c02 */ /* 0x004fe20008000f00 */
[----:B------:R-:W-:Y:S02]  /*6f70*/  IMAD.U32 R10, RZ, RZ, UR4 ;  /* 0x00000004ff0a7e24 */ /* 0x000fe4000f8e00ff */
[----:B------:R-:W-:Y:S07]  /*6f80*/  LEPC R20, `(.L_x_119) ;  /* 0x000000001014794e */ /* 0x000fee0000000000 */
[----:B-1--4-:R-:W-:Y:S05]  /*6f90*/  CALL.ABS.NOINC R2 ;  /* 0x0000000002007343 */ /* 0x012fea0003c00000 */
.L_x_119:
[C---:B------:R-:W-:Y:S01]  /*6fa0*/  SHF.L.U32 R40, R48.reuse, 0x10, RZ ;  /* 0x0000001030287819 */ /* 0x040fe200000006ff */
[----:B------:R-:W-:Y:S05]  /*6fb0*/  WARPSYNC.ALL ;  /* 0x0000000000007948 */ /* 0x000fea0003800000 */
[----:B------:R-:W-:Y:S01]  /*6fc0*/  R2UR UR4, R39 ;  /* 0x00000000270472ca */ /* 0x000fe200000e0000 */
[----:B------:R-:W-:Y:S01]  /*6fd0*/  BSSY.RECONVERGENT B0, `(.L_x_120) ;  /* 0x000008c000007945 */ /* 0x000fe20003800200 */
[----:B------:R-:W-:Y:S02]  /*6fe0*/  LOP3.LUT R43, R48, 0xffff0000, RZ, 0xc0, !PT ;  /* 0xffff0000302b7812 */ /* 0x000fe400078ec0ff */
[----:B------:R-:W-:Y:S02]  /*6ff0*/  SHF.L.U32 R42, R49, 0x10, RZ ;  /* 0x00000010312a7819 */ /* 0x000fe400000006ff */
[----:B------:R-:W-:Y:S02]  /*7000*/  SHF.L.U32 R45, R51, 0x10, RZ ;  /* 0x00000010332d7819 */ /* 0x000fe400000006ff */
[----:B------:R-:W-:Y:S02]  /*7010*/  LOP3.LUT R44, R75, 0xffff0000, RZ, 0xc0, !PT ;  /* 0xffff00004b2c7812 */ /* 0x000fe400078ec0ff */
[----:B------:R-:W-:Y:S03]  /*7020*/  ISETP.NE.AND P0, PT, R99, RZ, PT ;  /* 0x000000ff6300720c */ /* 0x000fe60003f05270 */
[----:B------:R-:W1:Y:S02]  /*7030*/  LDTM.x32 R4, tmem[UR4] ;  /* 0x00000004000479ee */ /* 0x000e6400082c0000 */
[C---:B-1--4-:R-:W-:Y:S01]  /*7040*/  FMUL R0, R38.reuse, R4 ;  /* 0x0000000426007220 */ /* 0x052fe20000400000 */
[C---:B------:R-:W-:Y:S01]  /*7050*/  FMUL R2, R38.reuse, R5 ;  /* 0x0000000526027220 */ /* 0x040fe20000400000 */
[C---:B------:R-:W-:Y:S01]  /*7060*/  FMUL R3, R38.reuse, R6 ;  /* 0x0000000626037220 */ /* 0x040fe20000400000 */
[----:B------:R-:W-:Y:S01]  /*7070*/  FMUL R7, R38, R7 ;  /* 0x0000000726077220 */ /* 0x000fe20000400000 */
[----:B------:R-:W-:Y:S01]  /*7080*/  FFMA R0, R41, R40, R0 ;  /* 0x0000002829007223 */ /* 0x000fe20000000000 */
[----:B------:R-:W-:Y:S01]  /*7090*/  LOP3.LUT R40, R49, 0xffff0000, RZ, 0xc0, !PT ;  /* 0xffff000031287812 */ /* 0x000fe200078ec0ff */
[C---:B------:R-:W-:Y:S01]  /*70a0*/  FFMA R2, R41.reuse, R43, R2 ;  /* 0x0000002b29027223 */ /* 0x040fe20000000002 */
[C---:B------:R-:W-:Y:S01]  /*70b0*/  SHF.L.U32 R43, R50.reuse, 0x10, RZ ;  /* 0x00000010322b7819 */ /* 0x040fe200000006ff */
[C---:B------:R-:W-:Y:S01]  /*70c0*/  FFMA R3, R41.reuse, R42, R3 ;  /* 0x0000002a29037223 */ /* 0x040fe20000000003 */
[----:B------:R-:W-:Y:S01]  /*70d0*/  LOP3.LUT R42, R50, 0xffff0000, RZ, 0xc0, !PT ;  /* 0xffff0000322a7812 */ /* 0x000fe200078ec0ff */
[----:B------:R-:W-:Y:S01]  /*70e0*/  FMUL R4, R38, R8 ;  /* 0x0000000826047220 */ /* 0x000fe20000400000 */
[----:B------:R-:W-:Y:S01]  /*70f0*/  F2FP.BF16.F32.PACK_AB R52, R2, R0 ;  /* 0x000000000234723e */ /* 0x000fe200000010ff */
[----:B------:R-:W-:Y:S01]  /*7100*/  FFMA R7, R41, R40, R7 ;  /* 0x0000002829077223 */ /* 0x000fe20000000007 */
[----:B------:R-:W-:Y:S01]  /*7110*/  LOP3.LUT R40, R51, 0xffff0000, RZ, 0xc0, !PT ;  /* 0xffff000033287812 */ /* 0x000fe200078ec0ff */
[C---:B------:R-:W-:Y:S01]  /*7120*/  FMUL R5, R38.reuse, R9 ;  /* 0x0000000926057220 */ /* 0x040fe20000400000 */
[C---:B------:R-:W-:Y:S01]  /*7130*/  FMUL R6, R38.reuse, R10 ;  /* 0x0000000a26067220 */ /* 0x040fe20000400000 */
[----:B------:R-:W-:Y:S01]  /*7140*/  FMUL R11, R38, R11 ;  /* 0x0000000b260b7220 */ /* 0x000fe20000400000 */
[----:B------:R-:W-:Y:S01]  /*7150*/  F2FP.BF16.F32.PACK_AB R53, R7, R3 ;  /* 0x000000030735723e */ /* 0x000fe200000010ff */
[C---:B------:R-:W-:Y:S01]  /*7160*/  FFMA R4, R41.reuse, R43, R4 ;  /* 0x0000002b29047223 */ /* 0x040fe20000000004 */
[C---:B------:R-:W-:Y:S01]  /*7170*/  SHF.L.U32 R43, R56.reuse, 0x10, RZ ;  /* 0x00000010382b7819 */ /* 0x040fe200000006ff */
[----:B------:R-:W-:Y:S01]  /*7180*/  FFMA R5, R41, R42, R5 ;  /* 0x0000002a29057223 */ /* 0x000fe20000000005 */
[----:B------:R-:W-:Y:S01]  /*7190*/  LOP3.LUT R42, R57, 0xffff0000, RZ, 0xc0, !PT ;  /* 0xffff0000392a7812 */ /* 0x000fe200078ec0ff */
[----:B------:R-:W-:Y:S01]  /*71a0*/  FFMA R6, R41, R45, R6 ;  /* 0x0000002d29067223 */ /* 0x000fe20000000006 */
[----:B------:R-:W-:Y:S01]  /*71b0*/  SHF.L.U32 R45, R57, 0x10, RZ ;  /* 0x00000010392d7819 */ /* 0x000fe200000006ff */
[----:B------:R-:W-:Y:S01]  /*71c0*/  FFMA R11, R41, R40, R11 ;  /* 0x00000028290b7223 */ /* 0x000fe2000000000b */
[----:B------:R-:W-:Y:S01]  /*71d0*/  LOP3.LUT R40, R56, 0xffff0000, RZ, 0xc0, !PT ;  /* 0xffff000038287812 */ /* 0x000fe200078ec0ff */
[C---:B------:R-:W-:Y:S01]  /*71e0*/  FMUL R8, R38.reuse, R12 ;  /* 0x0000000c26087220 */ /* 0x040fe20000400000 */
[----:B------:R-:W-:Y:S01]  /*71f0*/  F2FP.BF16.F32.PACK_AB R54, R5, R4 ;  /* 0x000000040536723e */ /* 0x000fe200000010ff */
[C---:B------:R-:W-:Y:S01]  /*7200*/  FMUL R9, R38.reuse, R13 ;  /* 0x0000000d26097220 */ /* 0x040fe20000400000 */
[----:B------:R-:W-:Y:S01]  /*7210*/  F2FP.BF16.F32.PACK_AB R55, R11, R6 ;  /* 0x000000060b37723e */ /* 0x000fe200000010ff */
[C---:B------:R-:W-:Y:S01]  /*7220*/  FMUL R10, R38.reuse, R14 ;  /* 0x0000000e260a7220 */ /* 0x040fe20000400000 */
[----:B------:R-:W-:Y:S01]  /*7230*/  FMUL R15, R38, R15 ;  /* 0x0000000f260f7220 */ /* 0x000fe20000400000 */
[----:B------:R-:W-:Y:S01]  /*7240*/  FFMA R8, R41, R43, R8 ;  /* 0x0000002b29087223 */ /* 0x000fe20000000008 */
[----:B------:R-:W-:Y:S01]  /*7250*/  SHF.L.U32 R43, R59, 0x10, RZ ;  /* 0x000000103b2b7819 */ /* 0x000fe200000006ff */
[C---:B------:R-:W-:Y:S01]  /*7260*/  FFMA R9, R41.reuse, R40, R9 ;  /* 0x0000002829097223 */ /* 0x040fe20000000009 */
[C---:B------:R-:W-:Y:S01]  /*7270*/  SHF.L.U32 R40, R58.reuse, 0x10, RZ ;  /* 0x000000103a287819 */ /* 0x040fe200000006ff */
        /* <DEDUP_REMOVED lines=8> */
[----:B------:R-:W-:Y:S01]  /*7300*/  FMUL R14, R38, R18 ;  /* 0x00000012260e7220 */ /* 0x000fe20000400000 */
[----:B------:R-:W-:Y:S01]  /*7310*/  FFMA R12, R41, R40, R12 ;  /* 0x00000028290c7223 */ /* 0x000fe2000000000c */
[----:B------:R-:W-:Y:S01]  /*7320*/  LOP3.LUT R40, R59, 0xffff0000, RZ, 0xc0, !PT ;  /* 0xffff00003b287812 */ /* 0x000fe200078ec0ff */
[C---:B------:R-:W-:Y:S01]  /*7330*/  FFMA R13, R41.reuse, R42, R13 ;  /* 0x0000002a290d7223 */ /* 0x040fe2000000000d */
[----:B------:R-:W-:Y:S01]  /*7340*/  LOP3.LUT R42, R64, 0xffff0000, RZ, 0xc0, !PT ;  /* 0xffff0000402a7812 */ /* 0x000fe200078ec0ff */
[----:B------:R-:W-:Y:S01]  /*7350*/  FMUL R19, R38, R19 ;  /* 0x0000001326137220 */ /* 0x000fe20000400000 */
[----:B------:R-:W-:Y:S01]  /*7360*/  FFMA R14, R41, R43, R14 ;  /* 0x0000002b290e7223 */ /* 0x000fe2000000000e */
[----:B------:R-:W-:Y:S01]  /*7370*/  SHF.L.U32 R43, R64, 0x10, RZ ;  /* 0x00000010402b7819 */ /* 0x000fe200000006ff */
[----:B------:R1:W-:Y:S01]  /*7380*/  STS.128 [R97], R52 ;  /* 0x0000003461007388 */ /* 0x0003e20000000c00 */
[----:B------:R-:W-:Y:S01]  /*7390*/  F2FP.BF16.F32.PACK_AB R70, R13, R12 ;  /* 0x0000000c0d46723e */ /* 0x000fe200000010ff */
[C---:B------:R-:W-:Y:S01]  /*73a0*/  FMUL R16, R38.reuse, R20 ;  /* 0x0000001426107220 */ /* 0x040fe20000400000 */
        /* <DEDUP_REMOVED lines=8> */
[C---:B------:R-:W-:Y:S01]  /*7430*/  FFMA R17, R41.reuse, R42, R17 ;  /* 0x0000002a29117223 */ /* 0x040fe20000000011 */
[----:B------:R-:W-:Y:S01]  /*7440*/  FFMA R18, R41, R45, R18 ;  /* 0x0000002d29127223 */ /* 0x000fe20000000012 */
[----:B------:R1:W-:Y:S01]  /*7450*/  STS.128 [R96+0x10], R68 ;  /* 0x0000104460007388 */ /* 0x0003e20000000c00 */
[----:B------:R-:W-:Y:S01]  /*7460*/  SHF.L.U32 R45, R67, 0x10, RZ ;  /* 0x00000010432d7819 */ /* 0x000fe200000006ff */
[----:B------:R-:W-:Y:S01]  /*7470*/  FFMA R23, R41, R40, R23 ;  /* 0x0000002829177223 */ /* 0x000fe20000000017 */
[----:B------:R-:W-:Y:S01]  /*7480*/  LOP3.LUT R40, R66, 0xffff0000, RZ, 0xc0, !PT ;  /* 0xffff000042287812 */ /* 0x000fe200078ec0ff */
[C---:B------:R-:W-:Y:S01]  /*7490*/  FMUL R20, R38.reuse, R24 ;  /* 0x0000001826147220 */ /* 0x040fe20000400000 */
[----:B------:R-:W-:Y:S01]  /*74a0*/  LOP3.LUT R42, R67, 0xffff0000, RZ, 0xc0, !PT ;  /* 0xffff0000432a7812 */ /* 0x000fe200078ec0ff */
[C---:B------:R-:W-:Y:S01]  /*74b0*/  FMUL R21, R38.reuse, R25 ;  /* 0x0000001926157220 */ /* 0x040fe20000400000 */
[----:B------:R-:W-:Y:S01]  /*74c0*/  F2FP.BF16.F32.PACK_AB R104, R17, R16 ;  /* 0x000000101168723e */ /* 0x000fe200000010ff */
[C---:B------:R-:W-:Y:S01]  /*74d0*/  FMUL R22, R38.reuse, R26 ;  /* 0x0000001a26167220 */ /* 0x040fe20000400000 */
[----:B------:R-:W-:Y:S01]  /*74e0*/  FMUL R27, R38, R27 ;  /* 0x0000001b261b7220 */ /* 0x000fe20000400000 */
[C---:B------:R-:W-:Y:S01]  /*74f0*/  FFMA R20, R41.reuse, R43, R20 ;  /* 0x0000002b29147223 */ /* 0x040fe20000000014 */
[C---:B------:R-:W-:Y:S01]  /*7500*/  FFMA R21, R41.reuse, R40, R21 ;  /* 0x0000002829157223 */ /* 0x040fe20000000015 */
[C---:B------:R-:W-:Y:S01]  /*7510*/  FFMA R22, R41.reuse, R45, R22 ;  /* 0x0000002d29167223 */ /* 0x040fe20000000016 */
[----:B------:R-:W-:Y:S01]  /*7520*/  FFMA R27, R41, R42, R27 ;  /* 0x0000002a291b7223 */ /* 0x000fe2000000001b */
[----:B------:R-:W-:Y:S01]  /*7530*/  SHF.L.U32 R40, R72, 0x10, RZ ;  /* 0x0000001048287819 */ /* 0x000fe200000006ff */
[----:B------:R-:W-:Y:S01]  /*7540*/  FMUL R24, R38, R28 ;  /* 0x0000001c26187220 */ /* 0x000fe20000400000 */
[----:B------:R-:W-:Y:S01]  /*7550*/  LOP3.LUT R42, R72, 0xffff0000, RZ, 0xc0, !PT ;  /* 0xffff0000482a7812 */ /* 0x000fe200078ec0ff */
[C---:B------:R-:W-:Y:S01]  /*7560*/  FMUL R25, R38.reuse, R29 ;  /* 0x0000001d26197220 */ /* 0x040fe20000400000 */
[----:B------:R-:W-:Y:S01]  /*7570*/  SHF.L.U32 R43, R73, 0x10, RZ ;  /* 0x00000010492b7819 */ /* 0x000fe200000006ff */
[C---:B------:R-:W-:Y:S01]  /*7580*/  FMUL R26, R38.reuse, R30 ;  /* 0x0000001e261a7220 */ /* 0x040fe20000400000 */
[C---:B------:R-:W-:Y:S01]  /*7590*/  FFMA R24, R41.reuse, R40, R24 ;  /* 0x0000002829187223 */ /* 0x040fe20000000018 */
[----:B------:R-:W-:Y:S01]  /*75a0*/  FFMA R25, R41, R42, R25 ;  /* 0x0000002a29197223 */ /* 0x000fe20000000019 */
[----:B------:R-:W-:Y:S01]  /*75b0*/  LOP3.LUT R40, R73, 0xffff0000, RZ, 0xc0, !PT ;  /* 0xffff000049287812 */ /* 0x000fe200078ec0ff */
[----:B------:R-:W-:Y:S01]  /*75c0*/  FFMA R26, R41, R43, R26 ;  /* 0x0000002b291a7223 */ /* 0x000fe2000000001a */
[----:B------:R-:W-:Y:S01]  /*75d0*/  FMUL R31, R38, R31 ;  /* 0x0000001f261f7220 */ /* 0x000fe20000400000 */
[----:B------:R-:W-:Y:S01]  /*75e0*/  SHF.L.U32 R43, R74, 0x10, RZ ;  /* 0x000000104a2b7819 */ /* 0x000fe200000006ff */
[----:B------:R-:W-:Y:S01]  /*75f0*/  FMUL R28, R38, R32 ;  /* 0x00000020261c7220 */ /* 0x000fe20000400000 */
[----:B------:R-:W-:Y:S01]  /*7600*/  LOP3.LUT R42, R74, 0xffff0000, RZ, 0xc0, !PT ;  /* 0xffff00004a2a7812 */ /* 0x000fe200078ec0ff */
[C---:B------:R-:W-:Y:S01]  /*7610*/  FMUL R29, R38.reuse, R33 ;  /* 0x00000021261d7220 */ /* 0x040fe20000400000 */
[----:B------:R-:W-:Y:S01]  /*7620*/  SHF.L.U32 R45, R75, 0x10, RZ ;  /* 0x000000104b2d7819 */ /* 0x000fe200000006ff */
[C---:B------:R-:W-:Y:S01]  /*7630*/  FMUL R30, R38.reuse, R34 ;  /* 0x00000022261e7220 */ /* 0x040fe20000400000 */
[----:B------:R-:W-:Y:S01]  /*7640*/  FFMA R31, R41, R40, R31 ;  /* 0x00000028291f7223 */ /* 0x000fe2000000001f */
[----:B------:R-:W-:Y:S01]  /*7650*/  FMUL R35, R38, R35 ;  /* 0x0000002326237220 */ /* 0x000fe20000400000 */
[----:B------:R-:W-:Y:S01]  /*7660*/  F2FP.BF16.F32.PACK_AB R105, R23, R18 ;  /* 0x000000121769723e */ /* 0x000fe200000010ff */
[----:B------:R-:W-:Y:S01]  /*7670*/  FFMA R28, R41, R43, R28 ;  /* 0x0000002b291c7223 */ /* 0x000fe2000000001c */
[----:B------:R-:W-:Y:S01]  /*7680*/  F2FP.BF16.F32.PACK_AB R106, R21, R20 ;  /* 0x00000014156a723e */ /* 0x000fe200000010ff */
[----:B------:R-:W-:Y:S01]  /*7690*/  FFMA R29, R41, R42, R29 ;  /* 0x0000002a291d7223 */ /* 0x000fe2000000001d */
[----:B------:R-:W-:Y:S01]  /*76a0*/  F2FP.BF16.F32.PACK_AB R107, R27, R22 ;  /* 0x000000161b6b723e */ /* 0x000fe200000010ff */
[C---:B------:R-:W-:Y:S01]  /*76b0*/  FFMA R30, R41.reuse, R45, R30 ;  /* 0x0000002d291e7223 */ /* 0x040fe2000000001e */
[----:B------:R-:W-:Y:S01]  /*76c0*/  FFMA R35, R41, R44, R35 ;  /* 0x0000002c29237223 */ /* 0x000fe20000000023 */
[----:B------:R-:W-:Y:S02]  /*76d0*/  F2FP.BF16.F32.PACK_AB R108, R25, R24 ;  /* 0x00000018196c723e */ /* 0x000fe400000010ff */
[----:B------:R1:W-:Y:S01]  /*76e0*/  STS.128 [R95+0x20], R104 ;  /* 0x000020685f007388 */ /* 0x0003e20000000c00 */
[----:B------:R-:W-:Y:S02]  /*76f0*/  F2FP.BF16.F32.PACK_AB R109, R31, R26 ;  /* 0x0000001a1f6d723e */ /* 0x000fe400000010ff */
[----:B------:R-:W-:Y:S02]  /*7700*/  F2FP.BF16.F32.PACK_AB R110, R29, R28 ;  /* 0x0000001c1d6e723e */ /* 0x000fe400000010ff */
[----:B------:R-:W-:Y:S05]  /*7710*/  F2FP.BF16.F32.PACK_AB R111, R35, R30 ;  /* 0x0000001e236f723e */ /* 0x000fea00000010ff */
[----:B------:R1:W-:Y:S01]  /*7720*/  STS.128 [R91+0x30], R108 ;  /* 0x0000306c5b007388 */ /* 0x0003e20000000c00 */
[----:B------:R-:W-:Y:S01]  /*7730*/  @!PT LDS RZ, [RZ] ;  /* 0x00000000fffff984 */ /* 0x000fe20000000800 */
[----:B------:R-:W-:Y:S01]  /*7740*/  @!PT LDS RZ, [RZ] ;  /* 0x00000000fffff984 */ /* 0x000fe20000000800 */
[----:B------:R-:W-:Y:S01]  /*7750*/  @!PT LDS RZ, [RZ] ;  /* 0x00000000fffff984 */ /* 0x000fe20000000800 */
[----:B------:R-:W-:Y:S01]  /*7760*/  @!PT LDS RZ, [RZ] ;  /* 0x00000000fffff984 */ /* 0x000fe20000000800 */
[----:B------:R3:W-:Y:S07]  /*7770*/  MEMBAR.ALL.CTA ;  /* 0x0000000000007992 */ /* 0x0007ee0000008000 */
[----:B---3--:R-:W3:Y:S02]  /*7780*/  FENCE.VIEW.ASYNC.S ;  /* 0x00000000000073c6 */ /* 0x008ee40000000000 */
[----:B---3--:R-:W-:Y:S06]  /*7790*/  BAR.SYNC.DEFER_BLOCKING 0x1, 0x80 ;  /* 0x0042000000007b1d */ /* 0x008fec0000010000 */
[----:B------:R-:W-:Y:S05]  /*77a0*/  @P0 BRA `(.L_x_121) ;  /* 0x0000000000380947 */ /* 0x000fea0003800000 */
[----:B------:R-:W-:Y:S01]  /*77b0*/  UIADD3 UR4, UPT, UPT, UR43, 0x200, URZ ;  /* 0x000002002b047890 */ /* 0x000fe2000fffe0ff */
[----:B------:R-:W-:Y:S01]  /*77c0*/  UMOV UR51, UR36 ;  /* 0x0000002400337c82 */ /* 0x000fe20008000000 */
[----:B------:R-:W-:Y:S02]  /*77d0*/  UIADD3 UR9, UPT, UPT, UR49, 0x80, URZ ;  /* 0x0000008031097890 */ /* 0x000fe4000fffe0ff */
[----:B------:R-:W-:Y:S02]  /*77e0*/  UIADD3 UR8, UPT, UPT, UR43, 0x1200, URZ ;  /* 0x000012002b087890 */ /* 0x000fe4000fffe0ff */
[----:B------:R-:W-:Y:S01]  /*77f0*/  MOV R88, UR4 ;  /* 0x0000000400587c02 */ /* 0x000fe20008000f00 */
[----:B------:R-:W-:Y:S01]  /*7800*/  UIADD3 UR4, UP0, UPT, UR62, 0x680, URZ ;  /* 0x000006803e047890 */ /* 0x000fe2000ff1e0ff */
[----:B------:R-:W-:Y:S02]  /*7810*/  UMOV UR10, UR50 ;  /* 0x00000032000a7c82 */ /* 0x000fe40008000000 */
[----:B------:R-:W-:Y:S01]  /*7820*/  R2UR UR48, R88 ;  /* 0x00000000583072ca */ /* 0x000fe200000e0000 */
[----:B------:R-:W-:Y:S01]  /*7830*/  UIADD3.X UR5, UPT, UPT, URZ, UR63, URZ, UP0, !UPT ;  /* 0x0000003fff057290 */ /* 0x000fe200087fe4ff */
[----:B------:R-:W-:Y:S11]  /*7840*/  UMOV UR11, UR36 ;  /* 0x00000024000b7c82 */ /* 0x000ff60008000000 */
[----:B------:R3:W-:Y:S01]  /*7850*/  UTMASTG.3D [UR48], [UR4] ;  /* 0x00000030040073b5 */ /* 0x0007e20008010000 */
[----:B------:R3:W-:Y:S01]  /*7860*/  UTMASTG.3D [UR8], [UR4] ;  /* 0x00000008040073b5 */ /* 0x0007e20008010000 */
[----:B------:R0:W-:Y:S01]  /*7870*/  UTMACMDFLUSH ;  /* 0x00000000000079b7 */ /* 0x0001e20000000000 */
[----:B---3--:R-:W-:Y:S04]  /*7880*/  DEPBAR.LE SB0, 0x1 ;  /* 0x000080400000791a */ /* 0x008fe80000000000 */
.L_x_121:
[----:B------:R-:W-:Y:S05]  /*7890*/  BSYNC.RECONVERGENT B0 ;  /* 0x0000000000007941 */ /* 0x000fea0003800200 */
.L_x_120:
[----:B------:R-:W-:Y:S01]  /*78a0*/  BAR.SYNC.DEFER_BLOCKING 0x1, 0x80 ;  /* 0x0042000000007b1d */ /* 0x000fe20000010000 */
[----:B------:R-:W-:Y:S01]  /*78b0*/  ISETP.NE.AND P1, PT, R100, RZ, PT ;  /* 0x000000ff6400720c */ /* 0x000fe20003f25270 */
[----:B------:R-:W-:Y:S01]  /*78c0*/  UISETP.NE.AND UP0, UPT, UR47, URZ, UPT ;  /* 0x000000ff2f00728c */ /* 0x000fe2000bf05270 */
[----:B------:R-:W-:Y:S11]  /*78d0*/  LEA R3, R46, UR43, 0x3 ;  /* 0x0000002b2e037c11 */ /* 0x000ff6000f8e18ff */
[----:B------:R-:W-:Y:S01]  /*78e0*/  @P1 SHF.L.U32 R4, R94, 0x1f, RZ ;  /* 0x0000001f5e041819 */ /* 0x000fe200000006ff */
[----:B------:R-:W-:Y:S06]  /*78f0*/  BRA.U !UP0, `(.L_x_122) ;  /* 0x0000000108247547 */ /* 0x000fec000b800000 */
[----:B------:R-:W3:Y:S01]  /*7900*/  S2R R0, SR_CgaCtaId ;  /* 0x0000000000007919 */ /* 0x000ee20000008800 */
[----:B------:R-:W-:Y:S01]  /*7910*/  IMAD.U32 R2, RZ, RZ, UR46 ;  /* 0x0000002eff027e24 */ /* 0x000fe2000f8e00ff */
[----:B------:R-:W-:Y:S04]  /*7920*/  UIADD3 UR4, UPT, UPT, UR46, 0x1, URZ ;  /* 0x000000012e047890 */ /* 0x000fe8000fffe0ff */
[----:B------:R-:W-:Y:S01]  /*7930*/  @P1 LEA R2, R2, UR43, 0x3 ;  /* 0x0000002b02021c11 */ /* 0x000fe2000f8e18ff */
[----:B------:R-:W-:Y:S04]  /*7940*/  UISETP.NE.AND UP0, UPT, UR4, 0x4, UPT ;  /* 0x000000040400788c */ /* 0x000fe8000bf05270 */
[----:B------:R-:W-:Y:S01]  /*7950*/  @P1 VIADD R5, R2, 0xa0 ;  /* 0x000000a002051836 */ /* 0x000fe20000000000 */
[----:B------:R-:W-:Y:S04]  /*7960*/  USEL UR46, UR4, URZ, UP0 ;  /* 0x000000ff042e7287 */ /* 0x000fe80008000000 */
[----:B---3--:R-:W-:Y:S04]  /*7970*/  @P1 PRMT R0, R0, 0x654, R5 ;  /* 0x0000065400001816 */ /* 0x008fe80000000005 */
[----:B------:R3:W-:Y:S04]  /*7980*/  @P1 SYNCS.ARRIVE.TRANS64.RED.A1T0 RZ, [R0+URZ], RZ ;  /* 0x000000ff00ff19a7 */ /* 0x0007e800081004ff */
.L_x_122:
[----:B------:R-:W4:Y:S01]  /*7990*/  @P1 SYNCS.PHASECHK.TRANS64.TRYWAIT P0, [R3+URZ+0x80], R4 ;  /* 0x00008004030015a7 */ /* 0x000f2200080011ff */
[----:B------:R-:W-:Y:S01]  /*79a0*/  BSSY B1, `(.L_x_123) ;  /* 0x0000016000017945 */ /* 0x000fe20003800000 */
[----:B----4-:R-:W-:Y:S03]  /*79b0*/  @P1 SEL R47, RZ, 0x1, !P0 ;  /* 0x00000001ff2f1807 */ /* 0x010fe60004000000 */
[----:B------:R-:W-:Y:S05]  /*79c0*/  @!P1 BRA `(.L_x_124) ;  /* 0x00000000004c9947 */ /* 0x000fea0003800000 */
[----:B------:R-:W-:Y:S01]  /*79d0*/  ISETP.NE.AND P0, PT, R47, RZ, PT ;  /* 0x000000ff2f00720c */ /* 0x000fe20003f05270 */
[----:B------:R-:W-:Y:S01]  /*79e0*/  BSSY B0, `(.L_x_125) ;  /* 0x000000b000007945 */ /* 0x000fe20003800000 */
[----:B------:R-:W-:Y:S11]  /*79f0*/  ISETP.NE.AND P1, PT, R60, RZ, PT ;  /* 0x000000ff3c00720c */ /* 0x000ff60003f25270 */
[----:B------:R-:W-:Y:S02]  /*7a00*/  @!UPT UIADD3 URZ, UPT, UPT, URZ, URZ, URZ ;  /* 0x000000fffffff290 */ /* 0x000fe4000fffe0ff */
[C---:B------:R-:W-:Y:S01]  /*7a10*/  @P1 IMAD R6, R46.reuse, 0x2000, R97 ;  /* 0x000020002e061824 */ /* 0x040fe200078e0261 */
[C---:B------:R-:W-:Y:S01]  /*7a20*/  @P1 LEA R4, R46.reuse, R95, 0xd ;  /* 0x0000005f2e041211 */ /* 0x040fe200078e68ff */
[C---:B------:R-:W-:Y:S02]  /*7a30*/  @P1 IMAD R5, R46.reuse, 0x2000, R96 ;  /* 0x000020002e051824 */ /* 0x040fe400078e0260 */
[----:B------:R-:W-:Y:S01]  /*7a40*/  @P1 IMAD R2, R46, 0x2000, R91 ;  /* 0x000020002e021824 */ /* 0x000fe200078e025b */
[----:B------:R-:W-:Y:S06]  /*7a50*/  @P0 BRA `(.L_x_126) ;  /* 0x00000000000c0947 */ /* 0x000fec0003800000 */
[----:B---3--:R-:W-:Y:S04]  /*7a60*/  SHF.L.U32 R0, R94, 0x1f, RZ ;  /* 0x0000001f5e007819 */ /* 0x008fe800000006ff */
[----:B------:R-:W3:Y:S02]  /*7a70*/  SYNCS.PHASECHK.TRANS64.TRYWAIT P0, [R3+URZ+0x80], R0 ;  /* 0x00008000030075a7 */ /* 0x000ee400080011ff */
[----:B---3--:R-:W-:Y:S05]  /*7a80*/  @!P0 BRA `(.L_x_127) ;  /* 0x00000034005c8947 */ /* 0x008fea0003800000 */
.L_x_126:
[----:B------:R-:W-:Y:S05]  /*7a90*/  BSYNC B0 ;  /* 0x0000000000007941 */ /* 0x000fea0003800000 */
.L_x_125:
[----:B------:R-:W-:Y:S02]  /*7aa0*/  ISETP.NE.AND P0, PT, R60, RZ, PT ;  /* 0x000000ff3c00720c */ /* 0x000fe40003f05270 */
[----:B------:R-:W-:Y:S11]  /*7ab0*/  IADD3 R46, PT, PT, R46, 0x1, RZ ;  /* 0x000000012e2e7810 */ /* 0x000ff60007ffe0ff */
[----:B------:R4:W1:Y:S04]  /*7ac0*/  @P0 LDS.128 R48, [R6] ;  /* 0x0000000006300984 */ /* 0x0008680000000c00 */
[----:B------:R4:W1:Y:S04]  /*7ad0*/  @P0 LDS.128 R56, [R5+0x10] ;  /* 0x0000100005380984 */ /* 0x0008680000000c00 */
[----:B------:R4:W1:Y:S04]  /*7ae0*/  @P0 LDS.128 R64, [R4+0x20] ;  /* 0x0000200004400984 */ /* 0x0008680000000c00 */
[----:B------:R4:W1:Y:S02]  /*7af0*/  @P0 LDS.128 R72, [R2+0x30] ;  /* 0x0000300002480984 */ /* 0x0008640000000c00 */
.L_x_124:
[----:B------:R-:W-:Y:S05]  /*7b00*/  BSYNC B1 ;  /* 0x0000000000017941 */ /* 0x000fea0003800000 */
.L_x_123:
[----:B---3--:R-:W-:Y:S05]  /*7b10*/  VIADD R0, R39, 0x20 ;  /* 0x0000002027007836 */ /* 0x008fea0000000000 */
[----:B------:R-:W-:Y:S04]  /*7b20*/  SHF.R.U32.HI R0, RZ, 0x15, R0 ;  /* 0x00000015ff007819 */ /* 0x000fe80000011600 */
[----:B------:R-:W-:Y:S11]  /*7b30*/  LOP3.LUT P0, RZ, R0, 0x3, R85, 0x48, !PT ;  /* 0x0000000300ff7812 */ /* 0x000ff60007804855 */
[----:B------:R-:W-:Y:S02]  /*7b40*/  @!UPT UIADD3 URZ, UPT, UPT, URZ, URZ, URZ ;  /* 0x000000fffffff290 */ /* 0x000fe4000fffe0ff */
[----:B------:R-:W-:Y:S05]  /*7b50*/  @!P0 BRA `(.L_x_128) ;  /* 0x0000000000408947 */ /* 0x000fea0003800000 */
[----:B------:R-:W3:Y:S01]  /*7b60*/  LDCU.64 UR8, c[0x4][0x70] ;  /* 0x01000e00ff0877ac */ /* 0x000ee20008000a00 */
[----:B------:R-:W-:Y:S01]  /*7b70*/  MOV R3, 0x0 ;  /* 0x0000000000037802 */ /* 0x000fe20000000f00 */
[----:B------:R-:W-:Y:S02]  /*7b80*/  HFMA2 R12, -RZ, RZ, 0, 5.9604644775390625e-08 ;  /* 0x00000001ff0c7431 */ /* 0x000fe400000001ff */
[----:B------:R-:W-:Y:S02]  /*7b90*/  IMAD.MOV.U32 R8, RZ, RZ, 0x192 ;  /* 0x00000192ff087424 */ /* 0x000fe400078e00ff */
[----:B------:R-:W-:Y:S01]  /*7ba0*/  IMAD.MOV.U32 R13, RZ, RZ, RZ ;  /* 0x000000ffff0d7224 */ /* 0x000fe200078e00ff */
[----:B------:R-:W5:Y:S01]  /*7bb0*/  LDCU.64 UR6, c[0x4][0x78] ;  /* 0x01000f00ff0677ac */ /* 0x000f620008000a00 */
[----:B----4-:R-:W4:Y:S01]  /*7bc0*/  LDC.64 R2, c[0x4][R3] ;  /* 0x0100000003027b82 */ /* 0x010f220000000a00 */
        /* <DEDUP_REMOVED lines=9> */
.L_x_128:
[C---:B-1----:R-:W-:Y:S01]  /*7c60*/  SHF.L.U32 R40, R48.reuse, 0x10, RZ ;  /* 0x0000001030287819 */ /* 0x042fe200000006ff */
[----:B------:R-:W-:Y:S05]  /*7c70*/  WARPSYNC.ALL ;  /* 0x0000000000007948 */ /* 0x000fea0003800000 */
[----:B------:R-:W-:Y:S01]  /*7c80*/  R2UR UR4, R39 ;  /* 0x00000000270472ca */ /* 0x000fe200000e0000 */
[----:B------:R-:W1:Y:S01]  /*7c90*/  S2R R102, SR_CgaCtaId ;  /* 0x0000000000667919 */ /* 0x000e620000008800 */
[----:B------:R-:W-:Y:S01]  /*7ca0*/  LOP3.LUT R43, R48, 0xffff0000, RZ, 0xc0, !PT ;  /* 0xffff0000302b7812 */ /* 0x000fe200078ec0ff */
[----:B------:R-:W-:Y:S01]  /*7cb0*/  BSSY.RECONVERGENT B0, `(.L_x_129) ;  /* 0x0000092000007945 */ /* 0x000fe20003800200 */
[----:B------:R-:W-:Y:S02]  /*7cc0*/  LOP3.LUT R42, R49, 0xffff0000, RZ, 0xc0, !PT ;  /* 0xffff0000312a7812 */ /* 0x000fe400078ec0ff */
[----:B------:R-:W-:Y:S02]  /*7cd0*/  LOP3.LUT R44, R50, 0xffff0000, RZ, 0xc0, !PT ;  /* 0xffff0000322c7812 */ /* 0x000fe400078ec0ff */
[----:B------:R-:W-:Y:S02]  /*7ce0*/  SHF.L.U32 R45, R59, 0x10, RZ ;  /* 0x000000103b2d7819 */ /* 0x000fe400000006ff */
[----:B------:R-:W-:Y:S02]  /*7cf0*/  ISETP.NE.AND P6, PT, R100, RZ, PT ;  /* 0x000000ff6400720c */ /* 0x000fe40003fc5270 */
[----:B------:R-:W-:Y:S01]  /*7d00*/  ISETP.NE.AND P0, PT, R99, RZ, PT ;  /* 0x000000ff6300720c */ /* 0x000fe20003f05270 */
[----:B----4-:R-:W3:Y:S01]  /*7d10*/  LDTM.x32 R4, tmem[UR4+0x20] ;  /* 0x00002004000479ee */ /* 0x010ee200082c0000 */
[----:B------:R-:W-:Y:S02]  /*7d20*/  MOV R61, UR46 ;  /* 0x0000002e003d7c02 */ /* 0x000fe40008000f00 */
[----:B------:R-:W-:Y:S07]  /*7d30*/  LEA R62, R46, UR43, 0x3 ;  /* 0x0000002b2e3e7c11 */ /* 0x000fee000f8e18ff */
[----:B------:R-:W-:Y:S02]  /*7d40*/  @P6 LEA R61, R61, UR43, 0x3 ;  /* 0x0000002b3d3d6c11 */ /* 0x000fe4000f8e18ff */
[----:B------:R-:W-:Y:S02]  /*7d50*/  @P6 SHF.L.U32 R63, R94, 0x1f, RZ ;  /* 0x0000001f5e3f6819 */ /* 0x000fe400000006ff */
[----:B------:R-:W-:Y:S04]  /*7d60*/  @P6 IADD3 R61, PT, PT, R61, 0xa0, RZ ;  /* 0x000000a03d3d6810 */ /* 0x000fe80007ffe0ff */
[----:B-1----:R-:W-:Y:S01]  /*7d70*/  @P6 PRMT R61, R102, 0x654, R61 ;  /* 0x00000654663d6816 */ /* 0x002fe2000000003d */
[C---:B---3--:R-:W-:Y:S01]  /*7d80*/  FMUL R0, R38.reuse, R4 ;  /* 0x0000000426007220 */ /* 0x048fe20000400000 */
[C---:B------:R-:W-:Y:S01]  /*7d90*/  FMUL R2, R38.reuse, R5 ;  /* 0x0000000526027220 */ /* 0x040fe20000400000 */
[C---:B------:R-:W-:Y:S01]  /*7da0*/  FMUL R3, R38.reuse, R6 ;  /* 0x0000000626037220 */ /* 0x040fe20000400000 */
[C---:B------:R-:W-:Y:S01]  /*7db0*/  FMUL R7, R38.reuse, R7 ;  /* 0x0000000726077220 */ /* 0x040fe20000400000 */
[----:B------:R-:W-:Y:S01]  /*7dc0*/  FFMA R0, R41, R40, R0 ;  /* 0x0000002829007223 */ /* 0x000fe20000000000 */
[----:B------:R-:W-:Y:S01]  /*7dd0*/  SHF.L.U32 R40, R49, 0x10, RZ ;  /* 0x0000001031287819 */ /* 0x000fe200000006ff */
[----:B------:R-:W-:Y:S01]  /*7de0*/  FFMA R2, R41, R43, R2 ;  /* 0x0000002b29027223 */ /* 0x000fe20000000002 */
[----:B------:R-:W-:Y:S01]  /*7df0*/  SHF.L.U32 R43, R51, 0x10, RZ ;  /* 0x00000010332b7819 */ /* 0x000fe200000006ff */
[C---:B------:R-:W-:Y:S01]  /*7e00*/  FMUL R4, R38.reuse, R8 ;  /* 0x0000000826047220 */ /* 0x040fe20000400000 */
[----:B------:R-:W-:Y:S01]  /*7e10*/  FMUL R5, R38, R9 ;  /* 0x0000000926057220 */ /* 0x000fe20000400000 */
[C---:B------:R-:W-:Y:S01]  /*7e20*/  FFMA R3, R41.reuse, R40, R3 ;  /* 0x0000002829037223 */ /* 0x040fe20000000003 */
[----:B------:R-:W-:Y:S01]  /*7e30*/  SHF.L.U32 R40, R50, 0x10, RZ ;  /* 0x0000001032287819 */ /* 0x000fe200000006ff */
[----:B------:R-:W-:Y:S01]  /*7e40*/  FFMA R7, R41, R42, R7 ;  /* 0x0000002a29077223 */ /* 0x000fe20000000007 */
[----:B------:R-:W-:Y:S01]  /*7e50*/  LOP3.LUT R42, R51, 0xffff0000, RZ, 0xc0, !PT ;  /* 0xffff0000332a7812 */ /* 0x000fe200078ec0ff */
[----:B------:R-:W-:Y:S01]  /*7e60*/  FMUL R6, R38, R10 ;  /* 0x0000000a26067220 */ /* 0x000fe20000400000 */
[----:B------:R-:W-:Y:S01]  /*7e70*/  F2FP.BF16.F32.PACK_AB R52, R2, R0 ;  /* 0x000000000234723e */ /* 0x000fe200000010ff */
        /* <DEDUP_REMOVED lines=18> */
[C---:B------:R-:W-:Y:S01]  /*7fa0*/  LOP3.LUT R42, R58.reuse, 0xffff0000, RZ, 0xc0, !PT ;  /* 0xffff00003a2a7812 */ /* 0x040fe200078ec0ff */
[----:B------:R-:W-:Y:S01]  /*7fb0*/  FFMA R10, R41, R43, R10 ;  /* 0x0000002b290a7223 */ /* 0x000fe2000000000a */
[----:B------:R-:W-:Y:S01]  /*7fc0*/  SHF.L.U32 R43, R58, 0x10, RZ ;  /* 0x000000103a2b7819 */ /* 0x000fe200000006ff */
[C---:B------:R-:W-:Y:S01]  /*7fd0*/  FMUL R15, R38.reuse, R15 ;  /* 0x0000000f260f7220 */ /* 0x040fe20000400000 */
[----:B------:R-:W-:Y:S01]  /*7fe0*/  F2FP.BF16.F32.PACK_AB R68, R9, R8 ;  /* 0x000000080944723e */ /* 0x000fe200000010ff */
[C---:B------:R-:W-:Y:S01]  /*7ff0*/  FMUL R12, R38.reuse, R16 ;  /* 0x00000010260c7220 */ /* 0x040fe20000400000 */
[----:B------:R-:W-:Y:S01]  /*8000*/  FMUL R13, R38, R17 ;  /* 0x00000011260d7220 */ /* 0x000fe20000400000 */
[----:B------:R-:W-:Y:S01]  /*8010*/  FFMA R15, R41, R40, R15 ;  /* 0x00000028290f7223 */ /* 0x000fe2000000000f */
[----:B------:R-:W-:Y:S01]  /*8020*/  LOP3.LUT R40, R59, 0xffff0000, RZ, 0xc0, !PT ;  /* 0xffff00003b287812 */ /* 0x000fe200078ec0ff */
[----:B------:R-:W-:Y:S01]  /*8030*/  FFMA R12, R41, R43, R12 ;  /* 0x0000002b290c7223 */ /* 0x000fe2000000000c */
[----:B------:R-:W-:Y:S01]  /*8040*/  SHF.L.U32 R43, R64, 0x10, RZ ;  /* 0x00000010402b7819 */ /* 0x000fe200000006ff */
[----:B------:R-:W-:Y:S01]  /*8050*/  FMUL R14, R38, R18 ;  /* 0x00000012260e7220 */ /* 0x000fe20000400000 */
[----:B------:R-:W-:Y:S01]  /*8060*/  F2FP.BF16.F32.PACK_AB R69, R15, R10 ;  /* 0x0000000a0f45723e */ /* 0x000fe200000010ff */
[----:B------:R1:W-:Y:S01]  /*8070*/  STS.128 [R97+0x2000], R52 ;  /* 0x0020003461007388 */ /* 0x0003e20000000c00 */
[----:B------:R-:W-:Y:S01]  /*8080*/  FFMA R13, R41, R42, R13 ;  /* 0x0000002a290d7223 */ /* 0x000fe2000000000d */
[----:B------:R-:W-:Y:S01]  /*8090*/  LOP3.LUT R42, R64, 0xffff0000, RZ, 0xc0, !PT ;  /* 0xffff0000402a7812 */ /* 0x000fe200078ec0ff */
[C---:B------:R-:W-:Y:S01]  /*80a0*/  FMUL R19, R38.reuse, R19 ;  /* 0x0000001326137220 */ /* 0x040fe20000400000 */
[C---:B------:R-:W-:Y:S01]  /*80b0*/  FMUL R16, R38.reuse, R20 ;  /* 0x0000001426107220 */ /* 0x040fe20000400000 */
[C---:B------:R-:W-:Y:S01]  /*80c0*/  FMUL R17, R38.reuse, R21 ;  /* 0x0000001526117220 */ /* 0x040fe20000400000 */
[----:B------:R-:W-:Y:S01]  /*80d0*/  F2FP.BF16.F32.PACK_AB R70, R13, R12 ;  /* 0x0000000c0d46723e */ /* 0x000fe200000010ff */
[----:B------:R-:W-:Y:S01]  /*80e0*/  FFMA R14, R41, R45, R14 ;  /* 0x0000002d290e7223 */ /* 0x000fe2000000000e */
[----:B------:R-:W-:Y:S01]  /*80f0*/  SHF.L.U32 R45, R65, 0x10, RZ ;  /* 0x00000010412d7819 */ /* 0x000fe200000006ff */
[----:B------:R-:W-:Y:S01]  /*8100*/  FFMA R19, R41, R40, R19 ;  /* 0x0000002829137223 */ /* 0x000fe20000000013 */
[----:B------:R-:W-:Y:S01]  /*8110*/  LOP3.LUT R40, R65, 0xffff0000, RZ, 0xc0, !PT ;  /* 0xffff000041287812 */ /* 0x000fe200078ec0ff */
[----:B------:R-:W-:Y:S01]  /*8120*/  FFMA R16, R41, R43, R16 ;  /* 0x0000002b29107223 */ /* 0x000fe20000000010 */
[----:B------:R-:W-:Y:S01]  /*8130*/  SHF.L.U32 R43, R67, 0x10, RZ ;  /* 0x00000010432b7819 */ /* 0x000fe200000006ff */
[C---:B------:R-:W-:Y:S01]  /*8140*/  FMUL R18, R38.reuse, R22 ;  /* 0x0000001626127220 */ /* 0x040fe20000400000 */
[----:B------:R-:W-:Y:S01]  /*8150*/  F2FP.BF16.F32.PACK_AB R71, R19, R14 ;  /* 0x0000000e1347723e */ /* 0x000fe200000010ff */
[C---:B------:R-:W-:Y:S01]  /*8160*/  FFMA R17, R41.reuse, R42, R17 ;  /* 0x0000002a29117223 */ /* 0x040fe20000000011 */
[----:B------:R-:W-:Y:S01]  /*8170*/  FMUL R23, R38, R23 ;  /* 0x0000001726177220 */ /* 0x000fe20000400000 */
[----:B------:R-:W-:Y:S01]  /*8180*/  SHF.L.U32 R42, R66, 0x10, RZ ;  /* 0x00000010422a7819 */ /* 0x000fe200000006ff */
[----:B------:R-:W-:Y:S01]  /*8190*/  FMUL R20, R38, R24 ;  /* 0x0000001826147220 */ /* 0x000fe20000400000 */
[----:B------:R3:W-:Y:S01]  /*81a0*/  STS.128 [R96+0x2010], R68 ;  /* 0x0020104460007388 */ /* 0x0007e20000000c00 */
[----:B------:R-:W-:Y:S01]  /*81b0*/  FFMA R18, R41, R45, R18 ;  /* 0x0000002d29127223 */ /* 0x000fe20000000012 */
[----:B------:R-:W-:Y:S01]  /*81c0*/  SHF.L.U32 R45, R75, 0x10, RZ ;  /* 0x000000104b2d7819 */ /* 0x000fe200000006ff */
[C---:B------:R-:W-:Y:S01]  /*81d0*/  FFMA R23, R41.reuse, R40, R23 ;  /* 0x0000002829177223 */ /* 0x040fe20000000017 */
[----:B------:R-:W-:Y:S01]  /*81e0*/  LOP3.LUT R40, R66, 0xffff0000, RZ, 0xc0, !PT ;  /* 0xffff000042287812 */ /* 0x000fe200078ec0ff */
[----:B------:R-:W-:Y:S01]  /*81f0*/  FFMA R20, R41, R42, R20 ;  /* 0x0000002a29147223 */ /* 0x000fe20000000014 */
[----:B------:R-:W-:Y:S01]  /*8200*/  LOP3.LUT R42, R67, 0xffff0000, RZ, 0xc0, !PT ;  /* 0xffff0000432a7812 */ /* 0x000fe200078ec0ff */
[C---:B------:R-:W-:Y:S01]  /*8210*/  FMUL R21, R38.reuse, R25 ;  /* 0x0000001926157220 */ /* 0x040fe20000400000 */
[C---:B------:R-:W-:Y:S01]  /*8220*/  FMUL R22, R38.reuse, R26 ;  /* 0x0000001a26167220 */ /* 0x040fe20000400000 */
[C---:B------:R-:W-:Y:S01]  /*8230*/  FMUL R27, R38.reuse, R27 ;  /* 0x0000001b261b7220 */ /* 0x040fe20000400000 */
[----:B------:R-:W-:Y:S01]  /*8240*/  FMUL R24, R38, R28 ;  /* 0x0000001c26187220 */ /* 0x000fe20000400000 */
        /* <DEDUP_REMOVED lines=8> */
[----:B------:R-:W-:Y:S01]  /*82d0*/  FFMA R24, R41, R40, R24 ;  /* 0x0000002829187223 */ /* 0x000fe20000000018 */
[----:B------:R-:W-:Y:S01]  /*82e0*/  LOP3.LUT R40, R73, 0xffff0000, RZ, 0xc0, !PT ;  /* 0xffff000049287812 */ /* 0x000fe200078ec0ff */
[C---:B------:R-:W-:Y:S01]  /*82f0*/  FFMA R25, R41.reuse, R42, R25 ;  /* 0x0000002a29197223 */ /* 0x040fe20000000019 */
[----:B------:R-:W-:Y:S01]  /*8300*/  FMUL R31, R38, R31 ;  /* 0x0000001f261f7220 */ /* 0x000fe20000400000 */
[C---:B------:R-:W-:Y:S01]  /*8310*/  FFMA R26, R41.reuse, R43, R26 ;  /* 0x0000002b291a7223 */ /* 0x040fe2000000001a */
[----:B------:R-:W-:Y:S01]  /*8320*/  SHF.L.U32 R43, R74, 0x10, RZ ;  /* 0x000000104a2b7819 */ /* 0x000fe200000006ff */
[----:B------:R-:W-:Y:S01]  /*8330*/  FMUL R28, R38, R32 ;  /* 0x00000020261c7220 */ /* 0x000fe20000400000 */
[----:B------:R-:W-:Y:S01]  /*8340*/  LOP3.LUT R42, R74, 0xffff0000, RZ, 0xc0, !PT ;  /* 0xffff00004a2a7812 */ /* 0x000fe200078ec0ff */
[C---:B------:R-:W-:Y:S01]  /*8350*/  FMUL R29, R38.reuse, R33 ;  /* 0x00000021261d7220 */ /* 0x040fe20000400000 */
[C---:B------:R-:W-:Y:S01]  /*8360*/  FMUL R30, R38.reuse, R34 ;  /* 0x00000022261e7220 */ /* 0x040fe20000400000 */
[----:B------:R-:W-:Y:S01]  /*8370*/  FFMA R31, R41, R40, R31 ;  /* 0x00000028291f7223 */ /* 0x000fe2000000001f */
[----:B------:R-:W-:Y:S01]  /*8380*/  FMUL R35, R38, R35 ;  /* 0x0000002326237220 */ /* 0x000fe20000400000 */
[----:B-1----:R-:W-:Y:S01]  /*8390*/  F2FP.BF16.F32.PACK_AB R52, R17, R16 ;  /* 0x000000101134723e */ /* 0x002fe200000010ff */
[----:B------:R-:W-:Y:S01]  /*83a0*/  FFMA R28, R41, R43, R28 ;  /* 0x0000002b291c7223 */ /* 0x000fe2000000001c */
[----:B------:R-:W-:Y:S01]  /*83b0*/  F2FP.BF16.F32.PACK_AB R53, R23, R18 ;  /* 0x000000121735723e */ /* 0x000fe200000010ff */
[----:B------:R-:W-:Y:S01]  /*83c0*/  FFMA R29, R41, R42, R29 ;  /* 0x0000002a291d7223 */ /* 0x000fe2000000001d */
[----:B------:R-:W-:Y:S01]  /*83d0*/  F2FP.BF16.F32.PACK_AB R54, R21, R20 ;  /* 0x000000141536723e */ /* 0x000fe200000010ff */
[----:B------:R-:W-:Y:S01]  /*83e0*/  FFMA R30, R41, R45, R30 ;  /* 0x0000002d291e7223 */ /* 0x000fe2000000001e */
[----:B------:R-:W-:Y:S01]  /*83f0*/  F2FP.BF16.F32.PACK_AB R55, R27, R22 ;  /* 0x000000161b37723e */ /* 0x000fe200000010ff */
[----:B------:R-:W-:Y:S01]  /*8400*/  FFMA R35, R41, R44, R35 ;  /* 0x0000002c29237223 */ /* 0x000fe20000000023 */
[----:B------:R-:W-:Y:S02]  /*8410*/  F2FP.BF16.F32.PACK_AB R104, R25, R24 ;  /* 0x000000181968723e */ /* 0x000fe400000010ff */
[----:B------:R-:W-:Y:S01]  /*8420*/  F2FP.BF16.F32.PACK_AB R105, R31, R26 ;  /* 0x0000001a1f69723e */ /* 0x000fe200000010ff */
[----:B------:R3:W-:Y:S01]  /*8430*/  STS.128 [R95+0x2020], R52 ;  /* 0x002020345f007388 */ /* 0x0007e20000000c00 */
        /* <DEDUP_REMOVED lines=8> */
[----:B-1----:R-:W1:Y:S02]  /*84c0*/  FENCE.VIEW.ASYNC.S ;  /* 0x00000000000073c6 */ /* 0x002e640000000000 */
[----:B-1----:R-:W-:Y:S06]  /*84d0*/  BAR.SYNC.DEFER_BLOCKING 0x1, 0x80 ;  /* 0x0042000000007b1d */ /* 0x002fec0000010000 */
[----:B------:R-:W-:Y:S05]  /*84e0*/  @P0 BRA `(.L_x_130) ;  /* 0x0000000000380947 */ /* 0x000fea0003800000 */
[----:B------:R-:W-:Y:S02]  /*84f0*/  UIADD3 UR4, UP0, UPT, UR62, 0x680, URZ ;  /* 0x000006803e047890 */ /* 0x000fe4000ff1e0ff */
[----:B------:R-:W-:Y:S02]  /*8500*/  UIADD3 UR13, UPT, UPT, UR49, 0x20, URZ ;  /* 0x00000020310d7890 */ /* 0x000fe4000fffe0ff */
[----:B------:R-:W-:Y:S02]  /*8510*/  UIADD3 UR12, UPT, UPT, UR43, 0x2200, URZ ;  /* 0x000022002b0c7890 */ /* 0x000fe4000fffe0ff */
[----:B------:R-:W-:Y:S01]  /*8520*/  UIADD3.X UR5, UPT, UPT, URZ, UR63, URZ, UP0, !UPT ;  /* 0x0000003fff057290 */ /* 0x000fe200087fe4ff */
[----:B------:R-:W-:Y:S01]  /*8530*/  UMOV UR14, UR50 ;  /* 0x00000032000e7c82 */ /* 0x000fe20008000000 */
[----:B------:R-:W-:Y:S01]  /*8540*/  UMOV UR15, UR36 ;  /* 0x00000024000f7c82 */ /* 0x000fe20008000000 */
[----:B------:R-:W-:Y:S02]  /*8550*/  UIADD3 UR9, UPT, UPT, UR49, 0xa0, URZ ;  /* 0x000000a031097890 */ /* 0x000fe4000fffe0ff */
[----:B------:R-:W-:Y:S01]  /*8560*/  UIADD3 UR8, UPT, UPT, UR43, 0x3200, URZ ;  /* 0x000032002b087890 */ /* 0x000fe2000fffe0ff */
[----:B------:R-:W-:Y:S03]  /*8570*/  UMOV UR10, UR50 ;  /* 0x00000032000a7c82 */ /* 0x000fe60008000000 */
[----:B------:R1:W-:Y:S01]  /*8580*/  UTMASTG.3D [UR12], [UR4] ;  /* 0x0000000c040073b5 */ /* 0x0003e20008010000 */
[----:B------:R-:W-:Y:S04]  /*8590*/  UMOV UR11, UR36 ;  /* 0x00000024000b7c82 */ /* 0x000fe80008000000 */
[----:B------:R1:W-:Y:S01]  /*85a0*/  UTMASTG.3D [UR8], [UR4] ;  /* 0x00000008040073b5 */ /* 0x0003e20008010000 */
[----:B------:R0:W-:Y:S01]  /*85b0*/  UTMACMDFLUSH ;  /* 0x00000000000079b7 */ /* 0x0001e20000000000 */
[----:B-1----:R-:W-:Y:S04]  /*85c0*/  DEPBAR.LE SB0, 0x1 ;  /* 0x000080400000791a */ /* 0x002fe80000000000 */
.L_x_130:
[----:B------:R-:W-:Y:S05]  /*85d0*/  BSYNC.RECONVERGENT B0 ;  /* 0x0000000000007941 */ /* 0x000fea0003800200 */
.L_x_129:
[----:B------:R-:W-:Y:S01]  /*85e0*/  BAR.SYNC.DEFER_BLOCKING 0x1, 0x80 ;  /* 0x0042000000007b1d */ /* 0x000fe20000010000 */
[----:B------:R-:W-:Y:S04]  /*85f0*/  UIADD3 UR4, UPT, UPT, UR46, 0x1, URZ ;  /* 0x000000012e047890 */ /* 0x000fe8000fffe0ff */
[----:B------:R-:W-:Y:S04]  /*8600*/  UISETP.NE.AND UP0, UPT, UR4, 0x4, UPT ;  /* 0x000000040400788c */ /* 0x000fe8000bf05270 */
[----:B------:R-:W-:Y:S01]  /*8610*/  USEL UR44, UR4, URZ, UP0 ;  /* 0x000000ff042c7287 */ /* 0x000fe20008000000 */
[----:B------:R1:W-:Y:S01]  /*8620*/  @P6 SYNCS.ARRIVE.TRANS64.RED.A1T0 RZ, [R61+URZ], RZ ;  /* 0x000000ff3dff69a7 */ /* 0x0003e200081004ff */
[----:B------:R-:W-:Y:S01]  /*8630*/  BSSY B1, `(.L_x_131) ;  /* 0x0000017000017945 */ /* 0x000fe20003800000 */
[----:B------:R-:W4:Y:S02]  /*8640*/  @P6 SYNCS.PHASECHK.TRANS64.TRYWAIT P0, [R62+URZ+0x80], R63 ;  /* 0x0000803f3e0065a7 */ /* 0x000f2400080011ff */
[----:B----4-:R-:W-:Y:S01]  /*8650*/  @P6 SEL R47, RZ, 0x1, !P0 ;  /* 0x00000001ff2f6807 */ /* 0x010fe20004000000 */
[----:B-1----:R-:W-:Y:S06]  /*8660*/  @!P6 BRA `(.L_x_132) ;  /* 0x00000000004ce947 */ /* 0x002fec0003800000 */
        /* <DEDUP_REMOVED lines=9> */
[----:B------:R-:W-:Y:S04]  /*8700*/  SHF.L.U32 R5, R94, 0x1f, RZ ;  /* 0x0000001f5e057819 */ /* 0x000fe800000006ff */
[----:B------:R-:W1:Y:S02]  /*8710*/  SYNCS.PHASECHK.TRANS64.TRYWAIT P0, [R62+URZ+0x80], R5 ;  /* 0x000080053e0075a7 */ /* 0x000e6400080011ff */
[----:B-1----:R-:W-:Y:S05]  /*8720*/  @!P0 BRA `(.L_x_135) ;  /* 0x0000002800488947 */ /* 0x002fea0003800000 */
.L_x_134:
[----:B------:R-:W-:Y:S05]  /*8730*/  BSYNC B0 ;  /* 0x0000000000007941 */ /* 0x000fea0003800000 */
.L_x_133:
[----:B------:R-:W-:Y:S02]  /*8740*/  ISETP.NE.AND P0, PT, R60, RZ, PT ;  /* 0x000000ff3c00720c */ /* 0x000fe40003f05270 */
[----:B------:R-:W-:Y:S11]  /*8750*/  IADD3 R46, PT, PT, R46, 0x1, RZ ;  /* 0x000000012e2e7810 */ /* 0x000ff60007ffe0ff */
[----:B------:R4:W1:Y:S04]  /*8760*/  @P0 LDS.128 R48, [R4] ;  /* 0x0000000004300984 */ /* 0x0008680000000c00 */
[----:B------:R4:W1:Y:S04]  /*8770*/  @P0 LDS.128 R56, [R3+0x10] ;  /* 0x0000100003380984 */ /* 0x0008680000000c00 */
[----:B------:R4:W1:Y:S04]  /*8780*/  @P0 LDS.128 R64, [R2+0x20] ;  /* 0x0000200002400984 */ /* 0x0008680000000c00 */
[----:B------:R4:W1:Y:S02]  /*8790*/  @P0 LDS.128 R72, [R0+0x30] ;  /* 0x0000300000480984 */ /* 0x0008640000000c00 */
.L_x_132:
[----:B------:R-:W-:Y:S05]  /*87a0*/  BSYNC B1 ;  /* 0x0000000000017941 */ /* 0x000fea0003800000 */
.L_x_131:
[----:B----4-:R-:W-:Y:S05]  /*87b0*/  VIADD R0, R39, 0x40 ;  /* 0x0000004027007836 */ /* 0x010fea0000000000 */
[----:B------:R-:W-:Y:S04]  /*87c0*/  SHF.R.U32.HI R0, RZ, 0x15, R0 ;  /* 0x00000015ff007819 */ /* 0x000fe80000011600 */
[----:B------:R-:W-:Y:S11]  /*87d0*/  LOP3.LUT P0, RZ, R0, 0x3, R85, 0x48, !PT ;  /* 0x0000000300ff7812 */ /* 0x000ff60007804855 */
[----:B------:R-:W-:Y:S02]  /*87e0*/  @!UPT UIADD3 URZ, UPT, UPT, URZ, URZ, URZ ;  /* 0x000000fffffff290 */ /* 0x000fe4000fffe0ff */
[----:B------:R-:W-:Y:S05]  /*87f0*/  @!P0 BRA `(.L_x_136) ;  /* 0x0000000000408947 */ /* 0x000fea0003800000 */
[----:B------:R-:W1:Y:S01]  /*8800*/  LDCU.64 UR8, c[0x4][0x70] ;  /* 0x01000e00ff0877ac */ /* 0x000e620008000a00 */
[----:B------:R-:W-:Y:S01]  /*8810*/  MOV R3, 0x0 ;  /* 0x0000000000037802 */ /* 0x000fe20000000f00 */
[----:B------:R-:W-:Y:S02]  /*8820*/  HFMA2 R12, -RZ, RZ, 0, 5.9604644775390625e-08 ;  /* 0x00000001ff0c7431 */ /* 0x000fe400000001ff */
[----:B------:R-:W-:Y:S02]  /*8830*/  IMAD.MOV.U32 R8, RZ, RZ, 0x192 ;  /* 0x00000192ff087424 */ /* 0x000fe400078e00ff */
[----:B------:R-:W-:Y:S01]  /*8840*/  IMAD.MOV.U32 R13, RZ, RZ, RZ ;  /* 0x000000ffff0d7224 */ /* 0x000fe200078e00ff */
[----:B------:R-:W4:Y:S01]  /*8850*/  LDCU.64 UR6, c[0x4][0x78] ;  /* 0x01000f00ff0677ac */ /* 0x000f220008000a00 */
[----:B------:R-:W2:Y:S01]  /*8860*/  LDC.64 R2, c[0x4][R3] ;  /* 0x0100000003027b82 */ /* 0x000ea20000000a00 */
[----:B------:R-:W5:Y:S01]  /*8870*/  LDCU.64 UR4, c[0x4][0x10] ;  /* 0x01000200ff0477ac */ /* 0x000f620008000a00 */
[----:B-1----:R-:W-:Y:S01]  /*8880*/  MOV R5, UR9 ;  /* 0x0000000900057c02 */ /* 0x002fe20008000f00 */
[----:B------:R-:W-:Y:S01]  /*8890*/  IMAD.U32 R4, RZ, RZ, UR8 ;  /* 0x00000008ff047e24 */ /* 0x000fe2000f8e00ff */
[----:B----4-:R-:W-:Y:S01]  /*88a0*/  MOV R7, UR7 ;  /* 0x0000000700077c02 */ /* 0x010fe20008000f00 */
[----:B------:R-:W-:Y:S01]  /*88b0*/  IMAD.U32 R6, RZ, RZ, UR6 ;  /* 0x00000006ff067e24 */ /* 0x000fe2000f8e00ff */
[----:B-----5:R-:W-:Y:S01]  /*88c0*/  MOV R11, UR5 ;  /* 0x00000005000b7c02 */ /* 0x020fe20008000f00 */
[----:B------:R-:W-:Y:S02]  /*88d0*/  IMAD.U32 R10, RZ, RZ, UR4 ;  /* 0x00000004ff0a7e24 */ /* 0x000fe4000f8e00ff */
[----:B------:R-:W-:Y:S07]  /*88e0*/  LEPC R20, `(.L_x_136) ;  /* 0x000000001014794e */ /* 0x000fee0000000000 */
[----:B--23--:R-:W-:Y:S05]  /*88f0*/  CALL.ABS.NOINC R2 ;  /* 0x0000000002007343 */ /* 0x00cfea0003c00000 */
.L_x_136:
[C---:B-1----:R-:W-:Y:S01]  /*8900*/  SHF.L.U32 R40, R48.reuse, 0x10, RZ ;  /* 0x0000001030287819 */ /* 0x042fe200000006ff */
[----:B------:R-:W-:Y:S05]  /*8910*/  WARPSYNC.ALL ;  /* 0x0000000000007948 */ /* 0x000fea0003800000 */
[----:B------:R-:W-:Y:S01]  /*8920*/  R2UR UR4, R39 ;  /* 0x00000000270472ca */ /* 0x000fe200000e0000 */
[----:B------:R-:W-:Y:S01]  /*8930*/  BSSY.RECONVERGENT B0, `(.L_x_137) ;  /* 0x0000093000007945 */ /* 0x000fe20003800200 */
[----:B------:R-:W-:Y:S02]  /*8940*/  LOP3.LUT R43, R48, 0xffff0000, RZ, 0xc0, !PT ;  /* 0xffff0000302b7812 */ /* 0x000fe400078ec0ff */
[----:B------:R-:W-:Y:S02]  /*8950*/  SHF.L.U32 R42, R49, 0x10, RZ ;  /* 0x00000010312a7819 */ /* 0x000fe400000006ff */
[C---:B------:R-:W-:Y:S02]  /*8960*/  SHF.L.U32 R45, R51.reuse, 0x10, RZ ;  /* 0x00000010332d7819 */ /* 0x040fe400000006ff */
[----:B------:R-:W-:Y:S02]  /*8970*/  LOP3.LUT R44, R51, 0xffff0000, RZ, 0xc0, !PT ;  /* 0xffff0000332c7812 */ /* 0x000fe400078ec0ff */
[----:B------:R-:W-:Y:S02]  /*8980*/  ISETP.NE.AND P6, PT, R100, RZ, PT ;  /* 0x000000ff6400720c */ /* 0x000fe40003fc5270 */
[----:B------:R-:W-:Y:S01]  /*8990*/  ISETP.NE.AND P0, PT, R99, RZ, PT ;  /* 0x000000ff6300720c */ /* 0x000fe20003f05270 */
[----:B------:R-:W1:Y:S01]  /*89a0*/  LDTM.x32 R4, tmem[UR4+0x40] ;  /* 0x00004004000479ee */ /* 0x000e6200082c0000 */
[----:B------:R-:W-:Y:S02]  /*89b0*/  MOV R61, UR44 ;  /* 0x0000002c003d7c02 */ /* 0x000fe40008000f00 */
[----:B------:R-:W-:Y:S07]  /*89c0*/  LEA R62, R46, UR43, 0x3 ;  /* 0x0000002b2e3e7c11 */ /* 0x000fee000f8e18ff */
[----:B------:R-:W-:Y:S02]  /*89d0*/  @P6 LEA R61, R61, UR43, 0x3 ;  /* 0x0000002b3d3d6c11 */ /* 0x000fe4000f8e18ff */
[----:B------:R-:W-:Y:S02]  /*89e0*/  @P6 SHF.L.U32 R63, R94, 0x1f, RZ ;  /* 0x0000001f5e3f6819 */ /* 0x000fe400000006ff */
[----:B------:R-:W-:Y:S04]  /*89f0*/  @P6 IADD3 R61, PT, PT, R61, 0xa0, RZ ;  /* 0x000000a03d3d6810 */ /* 0x000fe80007ffe0ff */
[----:B------:R-:W-:Y:S01]  /*8a00*/  @P6 PRMT R61, R102, 0x654, R61 ;  /* 0x00000654663d6816 */ /* 0x000fe2000000003d */
[C---:B-1----:R-:W-:Y:S01]  /*8a10*/  FMUL R0, R38.reuse, R4 ;  /* 0x0000000426007220 */ /* 0x042fe20000400000 */
        /* <DEDUP_REMOVED lines=10> */
[----:B---3--:R-:W-:Y:S01]  /*8ac0*/  F2FP.BF16.F32.PACK_AB R68, R2, R0 ;  /* 0x000000000244723e */ /* 0x008fe200000010ff */
[----:B------:R-:W-:Y:S01]  /*8ad0*/  FMUL R5, R38, R9 ;  /* 0x0000000926057220 */ /* 0x000fe20000400000 */
[C---:B------:R-:W-:Y:S01]  /*8ae0*/  FFMA R7, R41.reuse, R40, R7 ;  /* 0x0000002829077223 */ /* 0x040fe20000000007 */
[----:B------:R-:W-:Y:S01]  /*8af0*/  SHF.L.U32 R40, R56, 0x10, RZ ;  /* 0x0000001038287819 */ /* 0x000fe200000006ff */
[C---:B------:R-:W-:Y:S01]  /*8b00*/  FMUL R6, R38.reuse, R10 ;  /* 0x0000000a26067220 */ /* 0x040fe20000400000 */
[C---:B------:R-:W-:Y:S01]  /*8b10*/  FMUL R11, R38.reuse, R11 ;  /* 0x0000000b260b7220 */ /* 0x040fe20000400000 */
[----:B------:R-:W-:Y:S01]  /*8b20*/  FFMA R4, R41, R43, R4 ;  /* 0x0000002b29047223 */ /* 0x000fe20000000004 */
[----:B------:R-:W-:Y:S01]  /*8b30*/  SHF.L.U32 R43, R57, 0x10, RZ ;  /* 0x00000010392b7819 */ /* 0x000fe200000006ff */
[----:B------:R-:W-:Y:S01]  /*8b40*/  FMUL R8, R38, R12 ;  /* 0x0000000c26087220 */ /* 0x000fe20000400000 */
[----:B------:R-:W-:Y:S01]  /*8b50*/  F2FP.BF16.F32.PACK_AB R69, R7, R3 ;  /* 0x000000030745723e */ /* 0x000fe200000010ff */
[C---:B------:R-:W-:Y:S01]  /*8b60*/  FFMA R5, R41.reuse, R42, R5 ;  /* 0x0000002a29057223 */ /* 0x040fe20000000005 */
[----:B------:R-:W-:Y:S01]  /*8b70*/  LOP3.LUT R42, R56, 0xffff0000, RZ, 0xc0, !PT ;  /* 0xffff0000382a7812 */ /* 0x000fe200078ec0ff */
[----:B------:R-:W-:Y:S01]  /*8b80*/  FFMA R6, R41, R45, R6 ;  /* 0x0000002d29067223 */ /* 0x000fe20000000006 */
[----:B------:R-:W-:Y:S01]  /*8b90*/  SHF.L.U32 R45, R65, 0x10, RZ ;  /* 0x00000010412d7819 */ /* 0x000fe200000006ff */
[----:B------:R-:W-:Y:S01]  /*8ba0*/  FFMA R11, R41, R44, R11 ;  /* 0x0000002c290b7223 */ /* 0x000fe2000000000b */
[----:B------:R-:W-:Y:S01]  /*8bb0*/  F2FP.BF16.F32.PACK_AB R70, R5, R4 ;  /* 0x000000040546723e */ /* 0x000fe200000010ff */
[----:B------:R-:W-:Y:S01]  /*8bc0*/  FFMA R8, R41, R40, R8 ;  /* 0x0000002829087223 */ /* 0x000fe20000000008 */
[----:B------:R-:W-:Y:S01]  /*8bd0*/  LOP3.LUT R40, R57, 0xffff0000, RZ, 0xc0, !PT ;  /* 0xffff000039287812 */ /* 0x000fe200078ec0ff */
[C---:B------:R-:W-:Y:S01]  /*8be0*/  FMUL R9, R38.reuse, R13 ;  /* 0x0000000d26097220 */ /* 0x040fe20000400000 */
[----:B------:R-:W-:Y:S01]  /*8bf0*/  F2FP.BF16.F32.PACK_AB R71, R11, R6 ;  /* 0x000000060b47723e */ /* 0x000fe200000010ff */
[C---:B------:R-:W-:Y:S01]  /*8c00*/  FMUL R10, R38.reuse, R14 ;  /* 0x0000000e260a7220 */ /* 0x040fe20000400000 */
[----:B------:R-:W-:Y:S01]  /*8c10*/  LOP3.LUT R44, R75, 0xffff0000, RZ, 0xc0, !PT ;  /* 0xffff00004b2c7812 */ /* 0x000fe200078ec0ff */
[----:B------:R-:W-:Y:S01]  /*8c20*/  FMUL R15, R38, R15 ;  /* 0x0000000f260f7220 */ /* 0x000fe20000400000 */
        /* <DEDUP_REMOVED lines=8> */
[----:B------:R-:W-:Y:S01]  /*8cb0*/  FMUL R13, R38, R17 ;  /* 0x00000011260d7220 */ /* 0x000fe20000400000 */
[----:B------:R-:W-:Y:S01]  /*8cc0*/  F2FP.BF16.F32.PACK_AB R53, R15, R10 ;  /* 0x0000000a0f35723e */ /* 0x000fe200000010ff */
[C---:B------:R-:W-:Y:S01]  /*8cd0*/  FFMA R12, R41.reuse, R42, R12 ;  /* 0x0000002a290c7223 */ /* 0x040fe2000000000c */
[----:B------:R-:W-:Y:S01]  /*8ce0*/  LOP3.LUT R42, R64, 0xffff0000, RZ, 0xc0, !PT ;  /* 0xffff0000402a7812 */ /* 0x000fe200078ec0ff */
[C---:B------:R-:W-:Y:S01]  /*8cf0*/  FMUL R14, R38.reuse, R18 ;  /* 0x00000012260e7220 */ /* 0x040fe20000400000 */
[----:B------:R-:W-:Y:S01]  /*8d00*/  FFMA R13, R41, R40, R13 ;  /* 0x00000028290d7223 */ /* 0x000fe2000000000d */
[----:B------:R-:W-:Y:S01]  /*8d10*/  LOP3.LUT R40, R59, 0xffff0000, RZ, 0xc0, !PT ;  /* 0xffff00003b287812 */ /* 0x000fe200078ec0ff */
[----:B------:R1:W-:Y:S01]  /*8d20*/  STS.128 [R97+0x4000], R68 ;  /* 0x0040004461007388 */ /* 0x0003e20000000c00 */
[----:B------:R-:W-:Y:S01]  /*8d30*/  FMUL R19, R38, R19 ;  /* 0x0000001326137220 */ /* 0x000fe20000400000 */
[----:B------:R-:W-:Y:S01]  /*8d40*/  FFMA R14, R41, R43, R14 ;  /* 0x0000002b290e7223 */ /* 0x000fe2000000000e */
[----:B------:R-:W-:Y:S01]  /*8d50*/  SHF.L.U32 R43, R64, 0x10, RZ ;  /* 0x00000010402b7819 */ /* 0x000fe200000006ff */
[C---:B------:R-:W-:Y:S01]  /*8d60*/  FMUL R16, R38.reuse, R20 ;  /* 0x0000001426107220 */ /* 0x040fe20000400000 */
        /* <DEDUP_REMOVED lines=18> */
[C---:B------:R-:W-:Y:S01]  /*8e90*/  FMUL R22, R38.reuse, R26 ;  /* 0x0000001a26167220 */ /* 0x040fe20000400000 */
[----:B------:R-:W-:Y:S01]  /*8ea0*/  FMUL R27, R38, R27 ;  /* 0x0000001b261b7220 */ /* 0x000fe20000400000 */
[----:B------:R-:W-:Y:S01]  /*8eb0*/  FFMA R20, R41, R43, R20 ;  /* 0x0000002b29147223 */ /* 0x000fe20000000014 */
[----:B------:R-:W-:Y:S01]  /*8ec0*/  SHF.L.U32 R43, R73, 0x10, RZ ;  /* 0x00000010492b7819 */ /* 0x000fe200000006ff */
[C---:B------:R-:W-:Y:S01]  /*8ed0*/  FFMA R21, R41.reuse, R40, R21 ;  /* 0x0000002829157223 */ /* 0x040fe20000000015 */
[C---:B------:R-:W-:Y:S01]  /*8ee0*/  FFMA R22, R41.reuse, R45, R22 ;  /* 0x0000002d29167223 */ /* 0x040fe20000000016 */
[C---:B------:R-:W-:Y:S01]  /*8ef0*/  FFMA R27, R41.reuse, R42, R27 ;  /* 0x0000002a291b7223 */ /* 0x040fe2000000001b */
[----:B------:R-:W-:Y:S01]  /*8f00*/  SHF.L.U32 R40, R72, 0x10, RZ ;  /* 0x0000001048287819 */ /* 0x000fe200000006ff */
[----:B------:R-:W-:Y:S01]  /*8f10*/  FMUL R24, R38, R28 ;  /* 0x0000001c26187220 */ /* 0x000fe20000400000 */
[----:B------:R-:W-:Y:S01]  /*8f20*/  LOP3.LUT R42, R72, 0xffff0000, RZ, 0xc0, !PT ;  /* 0xffff0000482a7812 */ /* 0x000fe200078ec0ff */
[C---:B------:R-:W-:Y:S01]  /*8f30*/  FMUL R25, R38.reuse, R29 ;  /* 0x0000001d26197220 */ /* 0x040fe20000400000 */
[C---:B------:R-:W-:Y:S01]  /*8f40*/  FMUL R26, R38.reuse, R30 ;  /* 0x0000001e261a7220 */ /* 0x040fe20000400000 */
[----:B------:R-:W-:Y:S01]  /*8f50*/  FFMA R24, R41, R40, R24 ;  /* 0x0000002829187223 */ /* 0x000fe20000000018 */
[----:B------:R-:W-:Y:S01]  /*8f60*/  LOP3.LUT R40, R73, 0xffff0000, RZ, 0xc0, !PT ;  /* 0xffff000049287812 */ /* 0x000fe200078ec0ff */
[C---:B------:R-:W-:Y:S01]  /*8f70*/  FFMA R25, R41.reuse, R42, R25 ;  /* 0x0000002a29197223 */ /* 0x040fe20000000019 */
        /* <DEDUP_REMOVED lines=46> */
.L_x_138:
[----:B------:R-:W-:Y:S05]  /*9260*/  BSYNC.RECONVERGENT B0 ;  /* 0x0000000000007941 */ /* 0x000fea0003800200 */
.L_x_137:
        /* <DEDUP_REMOVED lines=21> */
.L_x_142:
[----:B------:R-:W-:Y:S05]  /*93c0*/  BSYNC B0 ;  /* 0x0000000000007941 */ /* 0x000fea0003800000 */
.L_x_141:
[----:B------:R-:W-:Y:S11]  /*93d0*/  ISETP.NE.AND P0, PT, R60, RZ, PT ;  /* 0x000000ff3c00720c */ /* 0x000ff60003f05270 */
[----:B------:R-:W-:Y:S02]  /*93e0*/  @!UPT UIADD3 URZ, UPT, UPT, URZ, URZ, URZ ;  /* 0x000000fffffff290 */ /* 0x000fe4000fffe0ff */
[----:B------:R4:W1:Y:S04]  /*93f0*/  @P0 LDS.128 R48, [R3] ;  /* 0x0000000003300984 */ /* 0x0008680000000c00 */
[----:B------:R4:W1:Y:S04]  /*9400*/  @P0 LDS.128 R56, [R2+0x10] ;  /* 0x0000100002380984 */ /* 0x0008680000000c00 */
[----:B------:R4:W1:Y:S04]  /*9410*/  @P0 LDS.128 R64, [R0+0x20] ;  /* 0x0000200000400984 */ /* 0x0008680000000c00 */
[----:B------:R4:W1:Y:S02]  /*9420*/  @P0 LDS.128 R72, [R46+0x30] ;  /* 0x000030002e480984 */ /* 0x0008640000000c00 */
.L_x_140:
[----:B------:R-:W-:Y:S05]  /*9430*/  BSYNC B1 ;  /* 0x0000000000017941 */ /* 0x000fea0003800000 */
.L_x_139:
        /* <DEDUP_REMOVED lines=21> */
.L_x_144:
[----:B------:R-:W-:Y:S01]  /*9590*/  ISETP.NE.AND P0, PT, R99, RZ, PT ;  /* 0x000000ff6300720c */ /* 0x000fe20003f05270 */
[----:B------:R-:W-:Y:S05]  /*95a0*/  WARPSYNC.ALL ;  /* 0x0000000000007948 */ /* 0x000fea0003800000 */
[----:B------:R-:W-:Y:S01]  /*95b0*/  R2UR UR4, R39 ;  /* 0x00000000270472ca */ /* 0x000fe200000e0000 */
[----:B------:R-:W-:Y:S01]  /*95c0*/  BSSY.RECONVERGENT B0, `(.L_x_145) ;  /* 0x0000090000007945 */ /* 0x000fe20003800200 */
[C---:B-1----:R-:W-:Y:S02]  /*95d0*/  SHF.L.U32 R40, R48.reuse, 0x10, RZ ;  /* 0x0000001030287819 */ /* 0x042fe400000006ff */
[----:B------:R-:W-:Y:S02]  /*95e0*/  LOP3.LUT R42, R48, 0xffff0000, RZ, 0xc0, !PT ;  /* 0xffff0000302a7812 */ /* 0x000fe400078ec0ff */
[C---:B------:R-:W-:Y:S02]  /*95f0*/  SHF.L.U32 R43, R49.reuse, 0x10, RZ ;  /* 0x00000010312b7819 */ /* 0x040fe400000006ff */
[----:B------:R-:W-:Y:S02]  /*9600*/  LOP3.LUT R44, R49, 0xffff0000, RZ, 0xc0, !PT ;  /* 0xffff0000312c7812 */ /* 0x000fe400078ec0ff */
[C---:B------:R-:W-:Y:S02]  /*9610*/  SHF.L.U32 R45, R50.reuse, 0x10, RZ ;  /* 0x00000010322d7819 */ /* 0x040fe400000006ff */
[----:B------:R-:W-:Y:S01]  /*9620*/  LOP3.LUT R46, R50, 0xffff0000, RZ, 0xc0, !PT ;  /* 0xffff0000322e7812 */ /* 0x000fe200078ec0ff */
[----:B------:R-:W1:Y:S01]  /*9630*/  LDTM.x32 R4, tmem[UR4+0x60] ;  /* 0x00006004000479ee */ /* 0x000e6200082c0000 */
[C---:B------:R-:W-:Y:S01]  /*9640*/  SHF.L.U32 R47, R51.reuse, 0x10, RZ ;  /* 0x00000010332f7819 */ /* 0x040fe200000006ff */
[----:B------:R-:W-:Y:S01]  /*9650*/  NOP ;  /* 0x0000000000007918 */ /* 0x000fe20000000000 */
[----:B------:R-:W-:Y:S02]  /*9660*/  LOP3.LUT R48, R51, 0xffff0000, RZ, 0xc0, !PT ;  /* 0xffff000033307812 */ /* 0x000fe400078ec0ff */
[C---:B------:R-:W-:Y:S02]  /*9670*/  SHF.L.U32 R49, R56.reuse, 0x10, RZ ;  /* 0x0000001038317819 */ /* 0x040fe400000006ff */
[----:B------:R-:W-:Y:S02]  /*9680*/  LOP3.LUT R51, R56, 0xffff0000, RZ, 0xc0, !PT ;  /* 0xffff000038337812 */ /* 0x000fe400078ec0ff */
[C---:B------:R-:W-:Y:S02]  /*9690*/  SHF.L.U32 R50, R57.reuse, 0x10, RZ ;  /* 0x0000001039327819 */ /* 0x040fe400000006ff */
[----:B---3--:R-:W-:Y:S02]  /*96a0*/  LOP3.LUT R52, R57, 0xffff0000, RZ, 0xc0, !PT ;  /* 0xffff000039347812 */ /* 0x008fe400078ec0ff */
[C---:B------:R-:W-:Y:S02]  /*96b0*/  SHF.L.U32 R53, R58.reuse, 0x10, RZ ;  /* 0x000000103a357819 */ /* 0x040fe400000006ff */
[----:B------:R-:W-:Y:S02]  /*96c0*/  LOP3.LUT R54, R58, 0xffff0000, RZ, 0xc0, !PT ;  /* 0xffff00003a367812 */ /* 0x000fe400078ec0ff */
[----:B------:R-:W-:Y:S02]  /*96d0*/  SHF.L.U32 R55, R59, 0x10, RZ ;  /* 0x000000103b377819 */ /* 0x000fe400000006ff */
[----:B------:R-:W-:Y:S02]  /*96e0*/  IADD3 R101, PT, PT, R101, 0x110, RZ ;  /* 0x0000011065657810 */ /* 0x000fe40007ffe0ff */
[----:B------:R-:W-:Y:S02]  /*96f0*/  LOP3.LUT R56, R59, 0xffff0000, RZ, 0xc0, !PT ;  /* 0xffff00003b387812 */ /* 0x000fe400078ec0ff */
[----:B------:R-:W-:Y:S01]  /*9700*/  SHF.L.U32 R57, R64, 0x10, RZ ;  /* 0x0000001040397819 */ /* 0x000fe200000006ff */
[----:B-1----:R-:W-:Y:S01]  /*9710*/  FMUL R4, R38, R4 ;  /* 0x0000000426047220 */ /* 0x002fe20000400000 */
[----:B------:R-:W-:Y:S01]  /*9720*/  LOP3.LUT R58, R64, 0xffff0000, RZ, 0xc0, !PT ;  /* 0xffff0000403a7812 */ /* 0x000fe200078ec0ff */
[C---:B------:R-:W-:Y:S01]  /*9730*/  FMUL R5, R38.reuse, R5 ;  /* 0x0000000526057220 */ /* 0x040fe20000400000 */
[----:B------:R-:W-:Y:S01]  /*9740*/  LOP3.LUT R101, R101, 0xfefffff8, RZ, 0xc0, !PT ;  /* 0xfefffff865657812 */ /* 0x000fe200078ec0ff */
[C---:B------:R-:W-:Y:S01]  /*9750*/  FFMA R4, R41.reuse, R40, R4 ;  /* 0x0000002829047223 */ /* 0x040fe20000000004 */
[C---:B------:R-:W-:Y:S01]  /*9760*/  FMUL R6, R38.reuse, R6 ;  /* 0x0000000626067220 */ /* 0x040fe20000400000 */
[----:B------:R-:W-:Y:S01]  /*9770*/  FFMA R5, R41, R42, R5 ;  /* 0x0000002a29057223 */ /* 0x000fe20000000005 */
[----:B------:R-:W-:Y:S01]  /*9780*/  SHF.L.U32 R59, R65, 0x10, RZ ;  /* 0x00000010413b7819 */ /* 0x000fe200000006ff */
[----:B------:R1:W-:Y:S01]  /*9790*/  SYNCS.ARRIVE.TRANS64.RED.A1T0 RZ, [R101+URZ], RZ ;  /* 0x000000ff65ff79a7 */ /* 0x0003e200081004ff */
[----:B------:R-:W-:Y:S01]  /*97a0*/  FFMA R6, R41, R43, R6 ;  /* 0x0000002b29067223 */ /* 0x000fe20000000006 */
[C---:B------:R-:W-:Y:S01]  /*97b0*/  FMUL R7, R38.reuse, R7 ;  /* 0x0000000726077220 */ /* 0x040fe20000400000 */
[----:B------:R-:W-:Y:S01]  /*97c0*/  F2FP.BF16.F32.PACK_AB R104, R5, R4 ;  /* 0x000000040568723e */ /* 0x000fe200000010ff */
[C---:B------:R-:W-:Y:S01]  /*97d0*/  FMUL R8, R38.reuse, R8 ;  /* 0x0000000826087220 */ /* 0x040fe20000400000 */
[----:B------:R-:W-:Y:S01]  /*97e0*/  FMUL R9, R38, R9 ;  /* 0x0000000926097220 */ /* 0x000fe20000400000 */
[----:B------:R-:W-:Y:S01]  /*97f0*/  LOP3.LUT R60, R65, 0xffff0000, RZ, 0xc0, !PT ;  /* 0xffff0000413c7812 */ /* 0x000fe200078ec0ff */
[C---:B------:R-:W-:Y:S01]  /*9800*/  FFMA R7, R41.reuse, R44, R7 ;  /* 0x0000002c29077223 */ /* 0x040fe20000000007 */
[C---:B------:R-:W-:Y:S01]  /*9810*/  FFMA R8, R41.reuse, R45, R8 ;  /* 0x0000002d29087223 */ /* 0x040fe20000000008 */
[----:B------:R-:W-:Y:S01]  /*9820*/  SHF.L.U32 R61, R66, 0x10, RZ ;  /* 0x00000010423d7819 */ /* 0x000fe200000006ff */
[----:B------:R-:W-:Y:S01]  /*9830*/  FFMA R9, R41, R46, R9 ;  /* 0x0000002e29097223 */ /* 0x000fe20000000009 */
[C---:B------:R-:W-:Y:S01]  /*9840*/  FMUL R10, R38.reuse, R10 ;  /* 0x0000000a260a7220 */ /* 0x040fe20000400000 */
[----:B------:R-:W-:Y:S01]  /*9850*/  F2FP.BF16.F32.PACK_AB R105, R7, R6 ;  /* 0x000000060769723e */ /* 0x000fe200000010ff */
[C---:B------:R-:W-:Y:S01]  /*9860*/  FMUL R11, R38.reuse, R11 ;  /* 0x0000000b260b7220 */ /* 0x040fe20000400000 */
[----:B------:R-:W-:Y:S01]  /*9870*/  FMUL R0, R38, R12 ;  /* 0x0000000c26007220 */ /* 0x000fe20000400000 */
[----:B------:R-:W-:Y:S01]  /*9880*/  F2FP.BF16.F32.PACK_AB R106, R9, R8 ;  /* 0x00000008096a723e */ /* 0x000fe200000010ff */
[C---:B------:R-:W-:Y:S01]  /*9890*/  FFMA R10, R41.reuse, R47, R10 ;  /* 0x0000002f290a7223 */ /* 0x040fe2000000000a */
[C---:B------:R-:W-:Y:S01]  /*98a0*/  FFMA R11, R41.reuse, R48, R11 ;  /* 0x00000030290b7223 */ /* 0x040fe2000000000b */
[----:B------:R-:W-:Y:S01]  /*98b0*/  LOP3.LUT R62, R66, 0xffff0000, RZ, 0xc0, !PT ;  /* 0xffff0000423e7812 */ /* 0x000fe200078ec0ff */
[----:B------:R-:W-:Y:S01]  /*98c0*/  FFMA R0, R41, R49, R0 ;  /* 0x0000003129007223 */ /* 0x000fe20000000000 */
[C---:B------:R-:W-:Y:S01]  /*98d0*/  FMUL R2, R38.reuse, R13 ;  /* 0x0000000d26027220 */ /* 0x040fe20000400000 */
[----:B------:R-:W-:Y:S01]  /*98e0*/  SHF.L.U32 R63, R67, 0x10, RZ ;  /* 0x00000010433f7819 */ /* 0x000fe200000006ff */
[C---:B------:R-:W-:Y:S01]  /*98f0*/  FMUL R3, R38.reuse, R14 ;  /* 0x0000000e26037220 */ /* 0x040fe20000400000 */
[----:B------:R-:W-:Y:S01]  /*9900*/  F2FP.BF16.F32.PACK_AB R107, R11, R10 ;  /* 0x0000000a0b6b723e */ /* 0x000fe200000010ff */
[----:B------:R-:W-:Y:S01]  /*9910*/  FFMA R2, R41, R51, R2 ;  /* 0x0000003329027223 */ /* 0x000fe20000000002 */
[C---:B------:R-:W-:Y:S01]  /*9920*/  FMUL R15, R38.reuse, R15 ;  /* 0x0000000f260f7220 */ /* 0x040fe20000400000 */
[C---:B------:R-:W-:Y:S01]  /*9930*/  FMUL R12, R38.reuse, R16 ;  /* 0x00000010260c7220 */ /* 0x040fe20000400000 */
[----:B------:R-:W-:Y:S01]  /*9940*/  FMUL R13, R38, R17 ;  /* 0x00000011260d7220 */ /* 0x000fe20000400000 */
[----:B------:R1:W-:Y:S01]  /*9950*/  STS.128 [R97+0x6000], R104 ;  /* 0x0060006861007388 */ /* 0x0003e20000000c00 */
[----:B------:R-:W-:Y:S01]  /*9960*/  LOP3.LUT R64, R67, 0xffff0000, RZ, 0xc0, !PT ;  /* 0xffff000043407812 */ /* 0x000fe200078ec0ff */
[C---:B------:R-:W-:Y:S01]  /*9970*/  FFMA R3, R41.reuse, R50, R3 ;  /* 0x0000003229037223 */ /* 0x040fe20000000003 */
[----:B------:R-:W-:Y:S01]  /*9980*/  SHF.L.U32 R65, R72, 0x10, RZ ;  /* 0x0000001048417819 */ /* 0x000fe200000006ff */
[C---:B------:R-:W-:Y:S01]  /*9990*/  FFMA R15, R41.reuse, R52, R15 ;  /* 0x00000034290f7223 */ /* 0x040fe2000000000f */
[----:B------:R-:W-:Y:S01]  /*99a0*/  F2FP.BF16.F32.PACK_AB R108, R2, R0 ;  /* 0x00000000026c723e */ /* 0x000fe200000010ff */
[C---:B------:R-:W-:Y:S01]  /*99b0*/  FFMA R12, R41.reuse, R53, R12 ;  /* 0x00000035290c7223 */ /* 0x040fe2000000000c */
[C---:B------:R-:W-:Y:S01]  /*99c0*/  FFMA R13, R41.reuse, R54, R13 ;  /* 0x00000036290d7223 */ /* 0x040fe2000000000d */
[C---:B------:R-:W-:Y:S01]  /*99d0*/  FMUL R14, R38.reuse, R18 ;  /* 0x00000012260e7220 */ /* 0x040fe20000400000 */
[C---:B------:R-:W-:Y:S01]  /*99e0*/  FMUL R19, R38.reuse, R19 ;  /* 0x0000001326137220 */ /* 0x040fe20000400000 */
[C---:B------:R-:W-:Y:S01]  /*99f0*/  FMUL R16, R38.reuse, R20 ;  /* 0x0000001426107220 */ /* 0x040fe20000400000 */
[C---:B------:R-:W-:Y:S01]  /*9a00*/  FMUL R17, R38.reuse, R21 ;  /* 0x0000001526117220 */ /* 0x040fe20000400000 */
[C---:B------:R-:W-:Y:S01]  /*9a10*/  FFMA R14, R41.reuse, R55, R14 ;  /* 0x00000037290e7223 */ /* 0x040fe2000000000e */
        /* <DEDUP_REMOVED lines=9> */
[----:B------:R-:W-:Y:S01]  /*9ab0*/  FFMA R23, R41, R60, R23 ;  /* 0x0000003c29177223 */ /* 0x000fe20000000017 */
[C---:B------:R-:W-:Y:S01]  /*9ac0*/  FMUL R27, R38.reuse, R27 ;  /* 0x0000001b261b7220 */ /* 0x040fe20000400000 */
[----:B------:R-:W-:Y:S01]  /*9ad0*/  F2FP.BF16.F32.PACK_AB R109, R15, R3 ;  /* 0x000000030f6d723e */ /* 0x000fe200000010ff */
[----:B------:R-:W-:Y:S01]  /*9ae0*/  FFMA R20, R41, R61, R20 ;  /* 0x0000003d29147223 */ /* 0x000fe20000000014 */
[----:B------:R-:W-:Y:S01]  /*9af0*/  F2FP.BF16.F32.PACK_AB R110, R13, R12 ;  /* 0x0000000c0d6e723e */ /* 0x000fe200000010ff */
[----:B------:R-:W-:Y:S01]  /*9b00*/  FMUL R24, R38, R28 ;  /* 0x0000001c26187220 */ /* 0x000fe20000400000 */
[----:B------:R-:W-:Y:S01]  /*9b10*/  F2FP.BF16.F32.PACK_AB R111, R19, R14 ;  /* 0x0000000e136f723e */ /* 0x000fe200000010ff */
[----:B------:R-:W-:Y:S01]  /*9b20*/  FFMA R21, R41, R62, R21 ;  /* 0x0000003e29157223 */ /* 0x000fe20000000015 */
[----:B------:R-:W-:Y:S01]  /*9b30*/  LOP3.LUT R66, R72, 0xffff0000, RZ, 0xc0, !PT ;  /* 0xffff000048427812 */ /* 0x000fe200078ec0ff */
[C---:B------:R-:W-:Y:S01]  /*9b40*/  FMUL R25, R38.reuse, R29 ;  /* 0x0000001d26197220 */ /* 0x040fe20000400000 */
[----:B------:R-:W-:Y:S01]  /*9b50*/  SHF.L.U32 R67, R73, 0x10, RZ ;  /* 0x0000001049437819 */ /* 0x000fe200000006ff */
[----:B------:R1:W-:Y:S01]  /*9b60*/  STS.128 [R96+0x6010], R108 ;  /* 0x0060106c60007388 */ /* 0x0003e20000000c00 */
[----:B------:R-:W-:Y:S01]  /*9b70*/  FFMA R22, R41, R63, R22 ;  /* 0x0000003f29167223 */ /* 0x000fe20000000016 */
[----:B------:R-:W-:Y:S01]  /*9b80*/  LOP3.LUT R68, R73, 0xffff0000, RZ, 0xc0, !PT ;  /* 0xffff000049447812 */ /* 0x000fe200078ec0ff */
[----:B------:R-:W-:Y:S01]  /*9b90*/  FMUL R26, R38, R30 ;  /* 0x0000001e261a7220 */ /* 0x000fe20000400000 */
[C---:B------:R-:W-:Y:S01]  /*9ba0*/  FFMA R27, R41.reuse, R64, R27 ;  /* 0x00000040291b7223 */ /* 0x040fe2000000001b */
[----:B------:R-:W-:Y:S01]  /*9bb0*/  SHF.L.U32 R69, R74, 0x10, RZ ;  /* 0x000000104a457819 */ /* 0x000fe200000006ff */
[----:B------:R-:W-:Y:S01]  /*9bc0*/  FMUL R31, R38, R31 ;  /* 0x0000001f261f7220 */ /* 0x000fe20000400000 */
[C---:B------:R-:W-:Y:S01]  /*9bd0*/  FFMA R24, R41.reuse, R65, R24 ;  /* 0x0000004129187223 */ /* 0x040fe20000000018 */
[----:B------:R-:W-:Y:S01]  /*9be0*/  LOP3.LUT R70, R74, 0xffff0000, RZ, 0xc0, !PT ;  /* 0xffff00004a467812 */ /* 0x000fe200078ec0ff */
[C---:B------:R-:W-:Y:S01]  /*9bf0*/  FMUL R28, R38.reuse, R32 ;  /* 0x00000020261c7220 */ /* 0x040fe20000400000 */
[----:B------:R-:W-:Y:S01]  /*9c00*/  FFMA R25, R41, R66, R25 ;  /* 0x0000004229197223 */ /* 0x000fe20000000019 */
[----:B------:R-:W-:Y:S01]  /*9c10*/  SHF.L.U32 R71, R75, 0x10, RZ ;  /* 0x000000104b477819 */ /* 0x000fe200000006ff */
[C---:B------:R-:W-:Y:S01]  /*9c20*/  FMUL R29, R38.reuse, R33 ;  /* 0x00000021261d7220 */ /* 0x040fe20000400000 */
[----:B------:R-:W-:Y:S01]  /*9c30*/  FFMA R26, R41, R67, R26 ;  /* 0x00000043291a7223 */ /* 0x000fe2000000001a */
[----:B------:R-:W-:Y:S01]  /*9c40*/  LOP3.LUT R72, R75, 0xffff0000, RZ, 0xc0, !PT ;  /* 0xffff00004b487812 */ /* 0x000fe200078ec0ff */
        /* <DEDUP_REMOVED lines=38> */
[----:B---3--:R-:W-:Y:S04]  /*9eb0*/  DEPBAR.LE SB0, 0x1 ;  /* 0x000080400000791a */ /* 0x008fe80000000000 */
.L_x_146:
[----:B------:R-:W-:Y:S05]  /*9ec0*/  BSYNC.RECONVERGENT B0 ;  /* 0x0000000000007941 */ /* 0x000fea0003800200 */
.L_x_145:
[----:B------:R-:W-:Y:S01]  /*9ed0*/  BAR.SYNC.DEFER_BLOCKING 0x1, 0x80 ;  /* 0x0042000000007b1d */ /* 0x000fe20000010000 */
[----:B------:R-:W-:Y:S01]  /*9ee0*/  UISETP.NE.AND UP0, UPT, UR47, -0x4, UPT ;  /* 0xfffffffc2f00788c */ /* 0x000fe2000bf05270 */
[----:B------:R-:W-:Y:S08]  /*9ef0*/  IADD3 R0, PT, PT, R36, 0x1, RZ ;  /* 0x0000000124007810 */ /* 0x000ff00007ffe0ff */
[----:B------:R-:W-:Y:S05]  /*9f00*/  BRA.U !UP0, `(.L_x_147) ;  /* 0x0000000108247547 */ /* 0x000fea000b800000 */
[----:B------:R-:W-:Y:S01]  /*9f10*/  ISETP.NE.AND P0, PT, R100, RZ, PT ;  /* 0x000000ff6400720c */ /* 0x000fe20003f05270 */
[----:B------:R-:W-:Y:S01]  /*9f20*/  IMAD.U32 R2, RZ, RZ, UR46 ;  /* 0x0000002eff027e24 */ /* 0x000fe2000f8e00ff */
[----:B------:R-:W-:Y:S04]  /*9f30*/  UIADD3 UR4, UPT, UPT, UR46, 0x1, URZ ;  /* 0x000000012e047890 */ /* 0x000fe8000fffe0ff */
[----:B------:R-:W-:Y:S04]  /*9f40*/  UISETP.NE.AND UP0, UPT, UR4, 0x4, UPT ;  /* 0x000000040400788c */ /* 0x000fe8000bf05270 */
[----:B------:R-:W-:Y:S03]  /*9f50*/  USEL UR46, UR4, URZ, UP0 ;  /* 0x000000ff042e7287 */ /* 0x000fe60008000000 */
[----:B------:R-:W-:Y:S05]  /*9f60*/  @P0 LEA R2, R2, UR43, 0x3 ;  /* 0x0000002b02020c11 */ /* 0x000fea000f8e18ff */
[----:B------:R-:W-:Y:S05]  /*9f70*/  @P0 VIADD R3, R2, 0xa0 ;  /* 0x000000a002030836 */ /* 0x000fea0000000000 */
[----:B------:R-:W-:Y:S04]  /*9f80*/  @P0 PRMT R3, R102, 0x654, R3 ;  /* 0x0000065466030816 */ /* 0x000fe80000000003 */
[----:B------:R3:W-:Y:S03]  /*9f90*/  @P0 SYNCS.ARRIVE.TRANS64.RED.A1T0 RZ, [R3+URZ], RZ ;  /* 0x000000ff03ff09a7 */ /* 0x0007e600081004ff */
.L_x_147:
[----:B------:R-:W-:Y:S01]  /*9fa0*/  R2UR UR5, R86 ;  /* 0x00000000560572ca */ /* 0x000fe200000e0000 */
[----:B------:R-:W-:Y:S01]  /*9fb0*/  UISETP.NE.AND UP0, UPT, UR61, URZ, UPT ;  /* 0x000000ff3d00728c */ /* 0x000fe2000bf05270 */
[----:B------:R-:W-:Y:S01]  /*9fc0*/  R2UR UR4, R87 ;  /* 0x00000000570472ca */ /* 0x000fe200000e0000 */
[----:B------:R-:W-:Y:S01]  /*9fd0*/  UIADD3 UR47, UPT, UPT, UR47, 0x4, URZ ;  /* 0x000000042f2f7890 */ /* 0x000fe2000fffe0ff */
[----:B------:R-:W-:Y:S01]  /*9fe0*/  ISETP.NE.AND P0, PT, R90, 0x2, PT ;  /* 0x000000025a00780c */ /* 0x000fe20003f05270 */
[----:B------:R-:W-:Y:S01]  /*9ff0*/  UMOV UR36, UR60 ;  /* 0x0000003c00247c82 */ /* 0x000fe20008000000 */
[----:B------:R-:W-:Y:S02]  /*a000*/  ISETP.NE.AND P1, PT, R0, 0x4, PT ;  /* 0x000000040000780c */ /* 0x000fe40003f25270 */
[----:B---3--:R-:W-:Y:S02]  /*a010*/  SEL R3, RZ, 0x1, P0 ;  /* 0x00000001ff037807 */ /* 0x008fe40000000000 */
[----:B------:R-:W-:Y:S02]  /*a020*/  SEL R2, RZ, 0x1, P1 ;  /* 0x00000001ff027807 */ /* 0x000fe40000800000 */
[----:B------:R-:W-:Y:S01]  /*a030*/  LOP3.LUT R92, R92, R3, RZ, 0x3c, !PT ;  /* 0x000000035c5c7212 */ /* 0x000fe200078e3cff */
[----:B------:R-:W-:Y:S01]  /*a040*/  UIADD3 UR26, UPT, UPT, UR37, UR5, URZ ;  /* 0x00000005251a7290 */ /* 0x000fe2000fffe0ff */
[----:B------:R-:W-:Y:S01]  /*a050*/  LOP3.LUT R93, R93, R2, RZ, 0x3c, !PT ;  /* 0x000000025d5d7212 */ /* 0x000fe200078e3cff */
[----:B------:R-:W-:Y:S01]  /*a060*/  UIADD3 UR20, UPT, UPT, UR38, UR4, URZ ;  /* 0x0000000426147290 */ /* 0x000fe2000fffe0ff */
[----:B------:R-:W-:Y:S02]  /*a070*/  SEL R90, R90, RZ, P0 ;  /* 0x000000ff5a5a7207 */ /* 0x000fe40000000000 */
[----:B------:R-:W-:Y:S01]  /*a080*/  SEL R36, R0, RZ, P1 ;  /* 0x000000ff00247207 */ /* 0x000fe20000800000 */
[----:B------:R-:W-:Y:S08]  /*a090*/  BRA.U UP0, `(.L_x_148) ;  /* 0xffffffbd00c07547 */ /* 0x000ff0000b83ffff */
[----:B------:R-:W3:Y:S01]  /*a0a0*/  LDCU.64 UR4, c[0x0][0x888] ;  /* 0x00011100ff0477ac */ /* 0x000ee20008000a00 */
[----:B------:R-:W4:Y:S01]  /*a0b0*/  LDCU.64 UR6, c[0x0][0x890] ;  /* 0x00011200ff0677ac */ /* 0x000f220008000a00 */
[----:B---3--:R-:W-:Y:S02]  /*a0c0*/  ISETP.NE.U32.AND P2, PT, RZ, UR4, PT ;  /* 0x00000004ff007c0c */ /* 0x008fe4000bf45070 */
[----:B----4-:R-:W-:Y:S02]  /*a0d0*/  ISETP.NE.U32.AND P1, PT, RZ, UR6, PT ;  /* 0x00000006ff007c0c */ /* 0x010fe4000bf25070 */
[----:B------:R-:W-:Y:S02]  /*a0e0*/  ISETP.NE.AND.EX P2, PT, RZ, UR5, PT, P2 ;  /* 0x00000005ff007c0c */ /* 0x000fe4000bf45320 */
[----:B------:R-:W-:-:S13]  /*a0f0*/  ISETP.NE.AND.EX P0, PT, RZ, UR7, PT, P1 ;  /* 0x00000007ff007c0c */ /* 0x000fda000bf05310 */
[----:B------:R-:W-:Y:S05]  /*a100*/  @P2 BRA P0, `(.L_x_149) ;  /* 0x00000000003c2947 */ /* 0x000fea0000000000 */
[----:B------:R-:W-:-:S13]  /*a110*/  ISETP.NE.AND.EX P1, PT, RZ, UR7, PT, P1 ;  /* 0x00000007ff007c0c */ /* 0x000fda000bf25310 */
[----:B------:R-:W-:Y:S05]  /*a120*/  @P1 BRA `(.L_x_150) ;  /* 0x00000000000c1947 */ /* 0x000fea0003800000 */
[----:B------:R-:W-:-:S13]  /*a130*/  FSETP.NEU.AND P0, PT, R41, RZ, PT ;  /* 0x000000ff2900720b */ /* 0x000fda0003f0d000 */
[----:B------:R-:W-:Y:S05]  /*a140*/  @!P0 EXIT ;  /* 0x000000000000894d */ /* 0x000fea0003800000 */
[----:B------:R-:W-:Y:S05]  /*a150*/  BRA `(.L_x_149) ;  /* 0x0000000000287947 */ /* 0x000fea0003800000 */
.L_x_150:
[----:B------:R-:W-:Y:S01]  /*a160*/  ISETP.NE.AND P0, PT, R89, RZ, PT ;  /* 0x000000ff5900720c */ /* 0x000fe20003f05270 */
[----:B------:R-:W-:-:S12]  /*a170*/  BSSY.RECONVERGENT B0, `(.L_x_149) ;  /* 0x0000008000007945 */ /* 0x000fd80003800200 */
[----:B------:R-:W-:Y:S05]  /*a180*/  @P0 BRA `(.L_x_151) ;  /* 0x0000000000100947 */ /* 0x000fea0003800000 */
[----:B------:R-:W-:-:S04]  /*a190*/  ISETP.NE.U32.AND P0, PT, RZ, UR4, PT ;  /* 0x00000004ff007c0c */ /* 0x000fc8000bf05070 */
[----:B------:R-:W-:-:S13]  /*a1a0*/  ISETP.NE.AND.EX P0, PT, RZ, UR5, PT, P0 ;  /* 0x00000005ff007c0c */ /* 0x000fda000bf05300 */
[----:B------:R-:W-:Y:S05]  /*a1b0*/  @!P0 EXIT ;  /* 0x000000000000894d */ /* 0x000fea0003800000 */
[----:B------:R-:W-:Y:S05]  /*a1c0*/  BRA `(.L_x_152) ;  /* 0x0000000000087947 */ /* 0x000fea0003800000 */
.L_x_151:
[----:B------:R-:W-:-:S13]  /*a1d0*/  FSETP.NEU.AND P0, PT, R41, RZ, PT ;  /* 0x000000ff2900720b */ /* 0x000fda0003f0d000 */
[----:B------:R-:W-:Y:S05]  /*a1e0*/  @!P0 EXIT ;  /* 0x000000000000894d */ /* 0x000fea0003800000 */
.L_x_152:
[----:B------:R-:W-:Y:S05]  /*a1f0*/  BSYNC.RECONVERGENT B0 ;  /* 0x0000000000007941 */ /* 0x000fea0003800200 */
.L_x_149:
[----:B------:R-:W3:Y:S01]  /*a200*/  S2UR UR7, SR_CgaCtaId ;  /* 0x00000000000779c3 */ /* 0x000ee20000008800 */
[----:B------:R-:W-:Y:S01]  /*a210*/  ULEA UR6, UR46, UR43, 0x3 ;  /* 0x0000002b2e067291 */ /* 0x000fe2000f8e18ff */
[----:B------:R-:W-:-:S04]  /*a220*/  DEPBAR.LE SB0, 0x0 ;  /* 0x000080000000791a */ /* 0x000fc80000000000 */
[----:B------:R-:W-:-:S04]  /*a230*/  UIADD3 UR6, UPT, UPT, UR6, 0xa0, URZ ;  /* 0x000000a006067890 */ /* 0x000fc8000fffe0ff */
[----:B---3--:R-:W-:-:S09]  /*a240*/  UPRMT UR6, UR7, 0x654, UR6 ;  /* 0x0000065407067896 */ /* 0x008fd20008000006 */
[----:B------:R-:W-:Y:S01]  /*a250*/  SYNCS.ARRIVE.TRANS64.RED.A1T0 RZ, [UR6], RZ ;  /* 0x000000ffffff79a7 */ /* 0x000fe20008100406 */
[----:B------:R-:W-:Y:S05]  /*a260*/  EXIT ;  /* 0x000000000000794d */ /* 0x000fea0003800000 */
.L_x_24:
[----:B----4-:R4:W1:Y:S02]  /*a270*/  SYNCS.PHASECHK.TRANS64.TRYWAIT P0, [R0+URZ+0x140], R3 ;  /* 0x00014003000075a7 */ /* 0x01086400080011ff */
[----:B-1----:R-:W-:Y:S05]  /*a280*/  @!P0 NANOSLEEP.SYNCS 0x989680 ;  /* 0x009896800000895d */ /* 0x002fea0003900000 */
[----:B------:R-:W1:Y:S02]  /*a290*/  @!P0 SYNCS.PHASECHK.TRANS64 P0, [R0+URZ+0x140], R3 ;  /* 0x00014003000085a7 */ /* 0x000e6400080010ff */
[----:B-1----:R-:W-:Y:S05]  /*a2a0*/  @!P0 BRA `(.L_x_24) ;  /* 0xfffffffc00f08947 */ /* 0x002fea000383ffff */
[----:B------:R-:W-:Y:S05]  /*a2b0*/  BRA `(.L_x_153) ;  /* 0xffffff78009c7947 */ /* 0x000fea000383ffff */
.L_x_27:
[----:B-1----:R-:W-:-:S07]  /*a2c0*/  MOV R0, UR33 ;  /* 0x0000002100007c02 */ /* 0x002fce0008000f00 */
.L_x_154:
[----:B-1----:R1:W4:Y:S02]  /*a2d0*/  SYNCS.PHASECHK.TRANS64.TRYWAIT P0, [R0+URZ+0x40], R3 ;  /* 0x00004003000075a7 */ /* 0x00232400080011ff */
[----:B----4-:R-:W-:Y:S05]  /*a2e0*/  @!P0 NANOSLEEP.SYNCS 0x989680 ;  /* 0x009896800000895d */ /* 0x010fea0003900000 */
[----:B------:R-:W4:Y:S02]  /*a2f0*/  @!P0 SYNCS.PHASECHK.TRANS64 P0, [R0+URZ+0x40], R3 ;  /* 0x00004003000085a7 */ /* 0x000f2400080010ff */
[----:B----4-:R-:W-:Y:S05]  /*a300*/  @!P0 BRA `(.L_x_154) ;  /* 0xfffffffc00f08947 */ /* 0x010fea000383ffff */
[----:B------:R-:W-:Y:S05]  /*a310*/  BRA `(.L_x_26) ;  /* 0xffffff7800ec7947 */ /* 0x000fea000383ffff */
.L_x_34:
[----:B-1----:R-:W-:-:S07]  /*a320*/  MOV R0, UR17 ;  /* 0x0000001100007c02 */ /* 0x002fce0008000f00 */
.L_x_155:
[----:B-1----:R1:W2:Y:S02]  /*a330*/  SYNCS.PHASECHK.TRANS64.TRYWAIT P0, [R0+URZ+0x40], R3 ;  /* 0x00004003000075a7 */ /* 0x0022a400080011ff */
[----:B--2---:R-:W-:Y:S05]  /*a340*/  @!P0 NANOSLEEP.SYNCS 0x989680 ;  /* 0x009896800000895d */ /* 0x004fea0003900000 */
[----:B------:R-:W2:Y:S02]  /*a350*/  @!P0 SYNCS.PHASECHK.TRANS64 P0, [R0+URZ+0x40], R3 ;  /* 0x00004003000085a7 */ /* 0x000ea400080010ff */
[----:B--2---:R-:W-:Y:S05]  /*a360*/  @!P0 BRA `(.L_x_155) ;  /* 0xfffffffc00f08947 */ /* 0x004fea000383ffff */
[----:B------:R-:W-:Y:S05]  /*a370*/  BRA `(.L_x_33) ;  /* 0xffffff7c00b87947 */ /* 0x000fea000383ffff */
.L_x_39:
[----:B-1----:R1:W2:Y:S02]  /*a380*/  SYNCS.PHASECHK.TRANS64.TRYWAIT P0, [R3+URZ+0xd0], R0 ;  /* 0x0000d000030075a7 */ /* 0x0022a400080011ff */
[----:B--2---:R-:W-:Y:S05]  /*a390*/  @!P0 NANOSLEEP.SYNCS 0x989680 ;  /* 0x009896800000895d */ /* 0x004fea0003900000 */
[----:B------:R-:W2:Y:S02]  /*a3a0*/  @!P0 SYNCS.PHASECHK.TRANS64 P0, [R3+URZ+0xd0], R0 ;  /* 0x0000d000030085a7 */ /* 0x000ea400080010ff */
[----:B--2---:R-:W-:Y:S05]  /*a3b0*/  @!P0 BRA `(.L_x_39) ;  /* 0xfffffffc00f08947 */ /* 0x004fea000383ffff */
[----:B------:R-:W-:Y:S05]  /*a3c0*/  BRA `(.L_x_156) ;  /* 0xffffff80005c7947 */ /* 0x000fea000383ffff */
.L_x_43:
[----:B-1----:R-:W-:-:S07]  /*a3d0*/  MOV R0, UR4 ;  /* 0x0000000400007c02 */ /* 0x002fce0008000f00 */
.L_x_157:
[----:B-1----:R1:W2:Y:S02]  /*a3e0*/  SYNCS.PHASECHK.TRANS64.TRYWAIT P0, [R0+URZ], R3 ;  /* 0x00000003000075a7 */ /* 0x0022a400080011ff */
[----:B--2---:R-:W-:Y:S05]  /*a3f0*/  @!P0 NANOSLEEP.SYNCS 0x989680 ;  /* 0x009896800000895d */ /* 0x004fea0003900000 */
[----:B------:R-:W2:Y:S02]  /*a400*/  @!P0 SYNCS.PHASECHK.TRANS64 P0, [R0+URZ], R3 ;  /* 0x00000003000085a7 */ /* 0x000ea400080010ff */
[----:B--2---:R-:W-:Y:S05]  /*a410*/  @!P0 BRA `(.L_x_157) ;  /* 0xfffffffc00f08947 */ /* 0x004fea000383ffff */
[----:B------:R-:W-:Y:S05]  /*a420*/  BRA `(.L_x_158) ;  /* 0xffffff8800087947 */ /* 0x000fea000383ffff */
.L_x_44:
[----:B------:R-:W-:-:S07]  /*a430*/  MOV R0, UR5 ;  /* 0x0000000500007c02 */ /* 0x000fce0008000f00 */
.L_x_159:
[----:B-1----:R1:W2:Y:S02]  /*a440*/  SYNCS.PHASECHK.TRANS64.TRYWAIT P0, [R0+URZ], R3 ;  /* 0x00000003000075a7 */ /* 0x0022a400080011ff */
[----:B--2---:R-:W-:Y:S05]  /*a450*/  @!P0 NANOSLEEP.SYNCS 0x989680 ;  /* 0x009896800000895d */ /* 0x004fea0003900000 */
[----:B------:R-:W2:Y:S02]  /*a460*/  @!P0 SYNCS.PHASECHK.TRANS64 P0, [R0+URZ], R3 ;  /* 0x00000003000085a7 */ /* 0x000ea400080010ff */
[----:B--2---:R-:W-:Y:S05]  /*a470*/  @!P0 BRA `(.L_x_159) ;  /* 0xfffffffc00f08947 */ /* 0x004fea000383ffff */
[----:B------:R-:W-:Y:S05]  /*a480*/  BRA `(.L_x_160) ;  /* 0xffffff8800147947 */ /* 0x000fea000383ffff */
.L_x_45:
[----:B------:R-:W-:-:S07]  /*a490*/  MOV R0, UR5 ;  /* 0x0000000500007c02 */ /* 0x000fce0008000f00 */
.L_x_161:
[----:B-1----:R1:W2:Y:S02]  /*a4a0*/  SYNCS.PHASECHK.TRANS64.TRYWAIT P0, [R0+URZ], R3 ;  /* 0x00000003000075a7 */ /* 0x0022a400080011ff */
[----:B--2---:R-:W-:Y:S05]  /*a4b0*/  @!P0 NANOSLEEP.SYNCS 0x989680 ;  /* 0x009896800000895d */ /* 0x004fea0003900000 */
[----:B------:R-:W2:Y:S02]  /*a4c0*/  @!P0 SYNCS.PHASECHK.TRANS64 P0, [R0+URZ], R3 ;  /* 0x00000003000085a7 */ /* 0x000ea400080010ff */
[----:B--2---:R-:W-:Y:S05]  /*a4d0*/  @!P0 BRA `(.L_x_161) ;  /* 0xfffffffc00f08947 */ /* 0x004fea000383ffff */
[----:B------:R-:W-:Y:S05]  /*a4e0*/  BRA `(.L_x_162) ;  /* 0xffffff8800207947 */ /* 0x000fea000383ffff */
.L_x_46:
[----:B------:R-:W-:-:S07]  /*a4f0*/  MOV R0, UR5 ;  /* 0x0000000500007c02 */ /* 0x000fce0008000f00 */
.L_x_163:
[----:B-1----:R1:W2:Y:S02]  /*a500*/  SYNCS.PHASECHK.TRANS64.TRYWAIT P0, [R0+URZ], R3 ;  /* 0x00000003000075a7 */ /* 0x0022a400080011ff */
[----:B--2---:R-:W-:Y:S05]  /*a510*/  @!P0 NANOSLEEP.SYNCS 0x989680 ;  /* 0x009896800000895d */ /* 0x004fea0003900000 */
[----:B------:R-:W2:Y:S02]  /*a520*/  @!P0 SYNCS.PHASECHK.TRANS64 P0, [R0+URZ], R3 ;  /* 0x00000003000085a7 */ /* 0x000ea400080010ff */
[----:B--2---:R-:W-:Y:S05]  /*a530*/  @!P0 BRA `(.L_x_163) ;  /* 0xfffffffc00f08947 */ /* 0x004fea000383ffff */
[----:B------:R-:W-:Y:S05]  /*a540*/  BRA `(.L_x_164) ;  /* 0xffffff88002c7947 */ /* 0x000fea000383ffff */
.L_x_47:
[----:B------:R-:W-:-:S07]  /*a550*/  MOV R0, UR5 ;  /* 0x0000000500007c02 */ /* 0x000fce0008000f00 */
.L_x_165:
[----:B-1----:R1:W2:Y:S02]  /*a560*/  SYNCS.PHASECHK.TRANS64.TRYWAIT P0, [R0+URZ], R3 ;  /* 0x00000003000075a7 */ /* 0x0022a400080011ff */
[----:B--2---:R-:W-:Y:S05]  /*a570*/  @!P0 NANOSLEEP.SYNCS 0x989680 ;  /* 0x009896800000895d */ /* 0x004fea0003900000 */
[----:B------:R-:W2:Y:S02]  /*a580*/  @!P0 SYNCS.PHASECHK.TRANS64 P0, [R0+URZ], R3 ;  /* 0x00000003000085a7 */ /* 0x000ea400080010ff */
[----:B--2---:R-:W-:Y:S05]  /*a590*/  @!P0 BRA `(.L_x_165) ;  /* 0xfffffffc00f08947 */ /* 0x004fea000383ffff */
[----:B------:R-:W-:Y:S05]  /*a5a0*/  BRA `(.L_x_166) ;  /* 0xffffff8800387947 */ /* 0x000fea000383ffff */
.L_x_48:
[----:B------:R-:W-:-:S07]  /*a5b0*/  MOV R0, UR5 ;  /* 0x0000000500007c02 */ /* 0x000fce0008000f00 */
.L_x_167:
[----:B-1----:R1:W2:Y:S02]  /*a5c0*/  SYNCS.PHASECHK.TRANS64.TRYWAIT P0, [R0+URZ], R3 ;  /* 0x00000003000075a7 */ /* 0x0022a400080011ff */
[----:B--2---:R-:W-:Y:S05]  /*a5d0*/  @!P0 NANOSLEEP.SYNCS 0x989680 ;  /* 0x009896800000895d */ /* 0x004fea0003900000 */
[----:B------:R-:W2:Y:S02]  /*a5e0*/  @!P0 SYNCS.PHASECHK.TRANS64 P0, [R0+URZ], R3 ;  /* 0x00000003000085a7 */ /* 0x000ea400080010ff */
[----:B--2---:R-:W-:Y:S05]  /*a5f0*/  @!P0 BRA `(.L_x_167) ;  /* 0xfffffffc00f08947 */ /* 0x004fea000383ffff */
[----:B------:R-:W-:Y:S05]  /*a600*/  BRA `(.L_x_168) ;  /* 0xffffff8800447947 */ /* 0x000fea000383ffff */
.L_x_49:
[----:B------:R-:W-:-:S07]  /*a610*/  MOV R0, UR5 ;  /* 0x0000000500007c02 */ /* 0x000fce0008000f00 */
.L_x_169:
[----:B-1----:R1:W2:Y:S02]  /*a620*/  SYNCS.PHASECHK.TRANS64.TRYWAIT P0, [R0+URZ], R3 ;  /* 0x00000003000075a7 */ /* 0x0022a400080011ff */
[----:B--2---:R-:W-:Y:S05]  /*a630*/  @!P0 NANOSLEEP.SYNCS 0x989680 ;  /* 0x009896800000895d */ /* 0x004fea0003900000 */
[----:B------:R-:W2:Y:S02]  /*a640*/  @!P0 SYNCS.PHASECHK.TRANS64 P0, [R0+URZ], R3 ;  /* 0x00000003000085a7 */ /* 0x000ea400080010ff */
[----:B--2---:R-:W-:Y:S05]  /*a650*/  @!P0 BRA `(.L_x_169) ;  /* 0xfffffffc00f08947 */ /* 0x004fea000383ffff */
[----:B------:R-:W-:Y:S05]  /*a660*/  BRA `(.L_x_170) ;  /* 0xffffff8800507947 */ /* 0x000fea000383ffff */
.L_x_52:
[----:B--2---:R2:W3:Y:S02]  /*a670*/  SYNCS.PHASECHK.TRANS64.TRYWAIT P0, [R2+URZ+0x130], R5 ;  /* 0x00013005020075a7 */ /* 0x0044e400080011ff */
[----:B---3--:R-:W-:Y:S05]  /*a680*/  @!P0 NANOSLEEP.SYNCS 0x989680 ;  /* 0x009896800000895d */ /* 0x008fea0003900000 */
[----:B------:R-:W3:Y:S02]  /*a690*/  @!P0 SYNCS.PHASECHK.TRANS64 P0, [R2+URZ+0x130], R5 ;  /* 0x00013005020085a7 */ /* 0x000ee400080010ff */
[----:B---3--:R-:W-:Y:S05]  /*a6a0*/  @!P0 BRA `(.L_x_52) ;  /* 0xfffffffc00f08947 */ /* 0x008fea000383ffff */
[----:B------:R-:W-:Y:S05]  /*a6b0*/  BRA `(.L_x_171) ;  /* 0xffffff8800b47947 */ /* 0x000fea000383ffff */
.L_x_53:
[----:B------:R-:W-:-:S07]  /*a6c0*/  MOV R2, UR4 ;  /* 0x0000000400027c02 */ /* 0x000fce0008000f00 */
.L_x_172:
[----:B--2---:R2:W3:Y:S02]  /*a6d0*/  SYNCS.PHASECHK.TRANS64.TRYWAIT P0, [R2+URZ+0xe0], R5 ;  /* 0x0000e005020075a7 */ /* 0x0044e400080011ff */
[----:B---3--:R-:W-:Y:S05]  /*a6e0*/  @!P0 NANOSLEEP.SYNCS 0x989680 ;  /* 0x009896800000895d */ /* 0x008fea0003900000 */
[----:B------:R-:W3:Y:S02]  /*a6f0*/  @!P0 SYNCS.PHASECHK.TRANS64 P0, [R2+URZ+0xe0], R5 ;  /* 0x0000e005020085a7 */ /* 0x000ee400080010ff */
[----:B---3--:R-:W-:Y:S05]  /*a700*/  @!P0 BRA `(.L_x_172) ;  /* 0xfffffffc00f08947 */ /* 0x008fea000383ffff */
[----:B------:R-:W-:Y:S05]  /*a710*/  BRA `(.L_x_173) ;  /* 0xffffff8800c47947 */ /* 0x000fea000383ffff */
.L_x_54:
[----:B--2---:R2:W3:Y:S02]  /*a720*/  SYNCS.PHASECHK.TRANS64.TRYWAIT P1, [R2+URZ+0xd0], R5 ;  /* 0x0000d005020075a7 */ /* 0x0044e400080211ff */
[----:B---3--:R-:W-:Y:S05]  /*a730*/  @!P1 NANOSLEEP.SYNCS 0x989680 ;  /* 0x009896800000995d */ /* 0x008fea0003900000 */
[----:B------:R-:W3:Y:S02]  /*a740*/  @!P1 SYNCS.PHASECHK.TRANS64 P1, [R2+URZ+0xd0], R5 ;  /* 0x0000d005020095a7 */ /* 0x000ee400080210ff */
[----:B---3--:R-:W-:Y:S05]  /*a750*/  @!P1 BRA `(.L_x_54) ;  /* 0xfffffffc00f09947 */ /* 0x008fea000383ffff */
[----:B------:R-:W-:Y:S05]  /*a760*/  BRA `(.L_x_174) ;  /* 0xffffff8800f47947 */ /* 0x000fea000383ffff */
.L_x_57:
[----:B------:R-:W-:-:S07]  /*a770*/  MOV R0, UR4 ;  /* 0x0000000400007c02 */ /* 0x000fce0008000f00 */
.L_x_175:
[----:B--2---:R2:W3:Y:S02]  /*a780*/  SYNCS.PHASECHK.TRANS64.TRYWAIT P0, [R0+URZ+0xe0], R3 ;  /* 0x0000e003000075a7 */ /* 0x0044e400080011ff */
[----:B---3--:R-:W-:Y:S05]  /*a790*/  @!P0 NANOSLEEP.SYNCS 0x989680 ;  /* 0x009896800000895d */ /* 0x008fea0003900000 */
[----:B------:R-:W3:Y:S02]  /*a7a0*/  @!P0 SYNCS.PHASECHK.TRANS64 P0, [R0+URZ+0xe0], R3 ;  /* 0x0000e003000085a7 */ /* 0x000ee400080010ff */
[----:B---3--:R-:W-:Y:S05]  /*a7b0*/  @!P0 BRA `(.L_x_175) ;  /* 0xfffffffc00f08947 */ /* 0x008fea000383ffff */
[----:B------:R-:W-:Y:S05]  /*a7c0*/  BRA `(.L_x_56) ;  /* 0xffffff8c00487947 */ /* 0x000fea000383ffff */
.L_x_66:
[----:B--2---:R-:W-:-:S04]  /*a7d0*/  MOV R0, UR5 ;  /* 0x0000000500007c02 */ /* 0x004fc80008000f00 */
[----:B------:R2:W3:Y:S03]  /*a7e0*/  SYNCS.PHASECHK.TRANS64.TRYWAIT P0, [R0+URZ+0x8], R7 ;  /* 0x00000807000075a7 */ /* 0x0004e600080011ff */
[----:B---3--:R-:W-:Y:S05]  /*a7f0*/  @!P0 NANOSLEEP.SYNCS 0x989680 ;  /* 0x009896800000895d */ /* 0x008fea0003900000 */
[----:B------:R-:W3:Y:S02]  /*a800*/  @!P0 SYNCS.PHASECHK.TRANS64 P0, [R0+URZ+0x8], R7 ;  /* 0x00000807000085a7 */ /* 0x000ee400080010ff */
[----:B---3--:R-:W-:Y:S05]  /*a810*/  @!P0 BRA `(.L_x_66) ;  /* 0xfffffffc00ec8947 */ /* 0x008fea000383ffff */
[----:B------:R-:W-:Y:S05]  /*a820*/  BRA `(.L_x_65) ;  /* 0xffffff9000007947 */ /* 0x000fea000383ffff */
.L_x_68:
[----:B------:R-:W-:Y:S01]  /*a830*/  BSSY B0, `(.L_x_176) ;  /* 0x0000006000007945 */ /* 0x000fe20003800000 */
[----:B------:R-:W-:-:S07]  /*a840*/  MOV R15, 0xffffffff ;  /* 0xffffffff000f7802 */ /* 0x000fce0000000f00 */
[----:B-12--5:R-:W-:Y:S05]  /*a850*/  WARPSYNC.COLLECTIVE R15, `(.L_x_177) ;  /* 0x000000000f0c7348 */ /* 0x026fea0003c00000 */
[----:B------:R-:W-:Y:S02]  /*a860*/  ELECT P6, UR79, PT ;  /* 0x00000000004f782f */ /* 0x000fe400038c0000 */
[----:B------:R-:W-:Y:S01]  /*a870*/  MOV R14, UR79 ;  /* 0x0000004f000e7c02 */ /* 0x000fe20008000f00 */
[----:B-12--5:R-:W-:Y:S10]  /*a880*/  ENDCOLLECTIVE ;  /* 0x000000000000791b */ /* 0x026ff40003800000 */
.L_x_177:
[----:B------:R-:W-:Y:S05]  /*a890*/  BSYNC B0 ;  /* 0x0000000000007941 */ /* 0x000fea0003800000 */
.L_x_176:
[----:B------:R-:W-:Y:S01]  /*a8a0*/  PLOP3.LUT P0, PT, P6, PT, PT, 0x80, 0x8 ;  /* 0x000000000008781c */ /* 0x000fe2000370f070 */
[----:B------:R-:W-:-:S12]  /*a8b0*/  BRA `(.L_x_178) ;  /* 0xffffff90002c7947 */ /* 0x000fd8000383ffff */
.L_x_70:
[----:B--2---:R-:W-:-:S04]  /*a8c0*/  MOV R0, UR5 ;  /* 0x0000000500007c02 */ /* 0x004fc80008000f00 */
[----:B------:R2:W3:Y:S03]  /*a8d0*/  SYNCS.PHASECHK.TRANS64.TRYWAIT P0, [R0+URZ+0x8], R5 ;  /* 0x00000805000075a7 */ /* 0x0004e600080011ff */
[----:B---3--:R-:W-:Y:S05]  /*a8e0*/  @!P0 NANOSLEEP.SYNCS 0x989680 ;  /* 0x009896800000895d */ /* 0x008fea0003900000 */
[----:B------:R-:W3:Y:S02]  /*a8f0*/  @!P0 SYNCS.PHASECHK.TRANS64 P0, [R0+URZ+0x8], R5 ;  /* 0x00000805000085a7 */ /* 0x000ee400080010ff */
[----:B---3--:R-:W-:Y:S05]  /*a900*/  @!P0 BRA `(.L_x_70) ;  /* 0xfffffffc00ec8947 */ /* 0x008fea000383ffff */
[----:B------:R-:W-:Y:S05]  /*a910*/  BRA `(.L_x_69) ;  /* 0xffffff9000307947 */ /* 0x000fea000383ffff */
.L_x_71:
[----:B-1----:R1:W2:Y:S02]  /*a920*/  SYNCS.PHASECHK.TRANS64.TRYWAIT P0, [R0+URZ+0xd0], R5 ;  /* 0x0000d005000075a7 */ /* 0x0022a400080011ff */
[----:B--2---:R-:W-:Y:S05]  /*a930*/  @!P0 NANOSLEEP.SYNCS 0x989680 ;  /* 0x009896800000895d */ /* 0x004fea0003900000 */
[----:B------:R-:W2:Y:S02]  /*a940*/  @!P0 SYNCS.PHASECHK.TRANS64 P0, [R0+URZ+0xd0], R5 ;  /* 0x0000d005000085a7 */ /* 0x000ea400080010ff */
[----:B--2---:R-:W-:Y:S05]  /*a950*/  @!P0 BRA `(.L_x_71) ;  /* 0xfffffffc00f08947 */ /* 0x004fea000383ffff */
[----:B------:R-:W-:Y:S05]  /*a960*/  BRA `(.L_x_179) ;  /* 0xffffff94001c7947 */ /* 0x000fea000383ffff */
.L_x_73:
[----:B------:R-:W-:-:S07]  /*a970*/  MOV R0, UR31 ;  /* 0x0000001f00007c02 */ /* 0x000fce0008000f00 */
.L_x_180:
[----:B-1----:R1:W2:Y:S02]  /*a980*/  SYNCS.PHASECHK.TRANS64.TRYWAIT P0, [R0+URZ+0x110], R5 ;  /* 0x00011005000075a7 */ /* 0x0022a400080011ff */
[----:B--2---:R-:W-:Y:S05]  /*a990*/  @!P0 NANOSLEEP.SYNCS 0x989680 ;  /* 0x009896800000895d */ /* 0x004fea0003900000 */
[----:B------:R-:W2:Y:S02]  /*a9a0*/  @!P0 SYNCS.PHASECHK.TRANS64 P0, [R0+URZ+0x110], R5 ;  /* 0x00011005000085a7 */ /* 0x000ea400080010ff */
[----:B--2---:R-:W-:Y:S05]  /*a9b0*/  @!P0 BRA `(.L_x_180) ;  /* 0xfffffffc00f08947 */ /* 0x004fea000383ffff */
[----:B------:R-:W-:Y:S05]  /*a9c0*/  BRA `(.L_x_181) ;  /* 0xffffff9400687947 */ /* 0x000fea000383ffff */
.L_x_76:
[----:B------:R-:W-:Y:S07]  /*a9d0*/  MOV R0, UR5 ;  /* 0x0000000500007c02 */ /* 0x000fee0008000f00 */
.L_x_182:
[----:B-1----:R1:W2:Y:S02]  /*a9e0*/  SYNCS.PHASECHK.TRANS64.TRYWAIT P0, [R0+URZ], R5 ;  /* 0x00000005000075a7 */ /* 0x0022a400080011ff */
[----:B--2---:R-:W-:Y:S05]  /*a9f0*/  @!P0 NANOSLEEP.SYNCS 0x989680 ;  /* 0x009896800000895d */ /* 0x004fea0003900000 */
[----:B------:R-:W2:Y:S02]  /*aa00*/  @!P0 SYNCS.PHASECHK.TRANS64 P0, [R0+URZ], R5 ;  /* 0x00000005000085a7 */ /* 0x000ea400080010ff */
[----:B--2---:R-:W-:Y:S05]  /*aa10*/  @!P0 BRA `(.L_x_182) ;  /* 0xfffffffc00f08947 */ /* 0x004fea000383ffff */
[----:B------:R-:W-:Y:S05]  /*aa20*/  BRA `(.L_x_75) ;  /* 0xffffff94007c7947 */ /* 0x000fea000383ffff */
.L_x_80:
[----:B-1----:R-:W-:-:S07]  /*aa30*/  MOV R0, UR4 ;  /* 0x0000000400007c02 */ /* 0x002fce0008000f00 */
.L_x_183:
[----:B-1----:R1:W2:Y:S02]  /*aa40*/  SYNCS.PHASECHK.TRANS64.TRYWAIT P0, [R0+URZ], R3 ;  /* 0x00000003000075a7 */ /* 0x0022a400080011ff */
[----:B--2---:R-:W-:Y:S05]  /*aa50*/  @!P0 NANOSLEEP.SYNCS 0x989680 ;  /* 0x009896800000895d */ /* 0x004fea0003900000 */
[----:B------:R-:W2:Y:S02]  /*aa60*/  @!P0 SYNCS.PHASECHK.TRANS64 P0, [R0+URZ], R3 ;  /* 0x00000003000085a7 */ /* 0x000ea400080010ff */
[----:B--2---:R-:W-:Y:S05]  /*aa70*/  @!P0 BRA `(.L_x_183) ;  /* 0xfffffffc00f08947 */ /* 0x004fea000383ffff */
[----:B------:R-:W-:Y:S05]  /*aa80*/  BRA `(.L_x_184) ;  /* 0xffffff9800707947 */ /* 0x000fea000383ffff */
.L_x_81:
[----:B------:R-:W-:-:S07]  /*aa90*/  MOV R0, UR5 ;  /* 0x0000000500007c02 */ /* 0x000fce0008000f00 */
.L_x_185:
[----:B-1----:R1:W2:Y:S02]  /*aaa0*/  SYNCS.PHASECHK.TRANS64.TRYWAIT P0, [R0+URZ], R3 ;  /* 0x00000003000075a7 */ /* 0x0022a400080011ff */
[----:B--2---:R-:W-:Y:S05]  /*aab0*/  @!P0 NANOSLEEP.SYNCS 0x989680 ;  /* 0x009896800000895d */ /* 0x004fea0003900000 */
[----:B------:R-:W2:Y:S02]  /*aac0*/  @!P0 SYNCS.PHASECHK.TRANS64 P0, [R0+URZ], R3 ;  /* 0x00000003000085a7 */ /* 0x000ea400080010ff */
[----:B--2---:R-:W-:Y:S05]  /*aad0*/  @!P0 BRA `(.L_x_185) ;  /* 0xfffffffc00f08947 */ /* 0x004fea000383ffff */
[----:B------:R-:W-:Y:S05]  /*aae0*/  BRA `(.L_x_186) ;  /* 0xffffff98007c7947 */ /* 0x000fea000383ffff */
.L_x_82:
[----:B------:R-:W-:-:S07]  /*aaf0*/  MOV R0, UR5 ;  /* 0x0000000500007c02 */ /* 0x000fce0008000f00 */
.L_x_187:
[----:B-1----:R1:W2:Y:S02]  /*ab00*/  SYNCS.PHASECHK.TRANS64.TRYWAIT P0, [R0+URZ], R3 ;  /* 0x00000003000075a7 */ /* 0x0022a400080011ff */
[----:B--2---:R-:W-:Y:S05]  /*ab10*/  @!P0 NANOSLEEP.SYNCS 0x989680 ;  /* 0x009896800000895d */ /* 0x004fea0003900000 */
[----:B------:R-:W2:Y:S02]  /*ab20*/  @!P0 SYNCS.PHASECHK.TRANS64 P0, [R0+URZ], R3 ;  /* 0x00000003000085a7 */ /* 0x000ea400080010ff */
[----:B--2---:R-:W-:Y:S05]  /*ab30*/  @!P0 BRA `(.L_x_187) ;  /* 0xfffffffc00f08947 */ /* 0x004fea000383ffff */
[----:B------:R-:W-:Y:S05]  /*ab40*/  BRA `(.L_x_188) ;  /* 0xffffff9800887947 */ /* 0x000fea000383ffff */
.L_x_85:
[----:B------:R-:W-:-:S07]  /*ab50*/  MOV R0, UR26 ;  /* 0x0000001a00007c02 */ /* 0x000fce0008000f00 */
.L_x_189:
[----:B-1----:R1:W2:Y:S02]  /*ab60*/  SYNCS.PHASECHK.TRANS64.TRYWAIT P1, [R0+URZ+0x150], R3 ;  /* 0x00015003000075a7 */ /* 0x0022a400080211ff */
[----:B--2---:R-:W-:Y:S05]  /*ab70*/  @!P1 NANOSLEEP.SYNCS 0x989680 ;  /* 0x009896800000995d */ /* 0x004fea0003900000 */
[----:B------:R-:W2:Y:S02]  /*ab80*/  @!P1 SYNCS.PHASECHK.TRANS64 P1, [R0+URZ+0x150], R3 ;  /* 0x00015003000095a7 */ /* 0x000ea400080210ff */
[----:B--2---:R-:W-:Y:S05]  /*ab90*/  @!P1 BRA `(.L_x_189) ;  /* 0xfffffffc00f09947 */ /* 0x004fea000383ffff */
[----:B------:R-:W-:Y:S05]  /*aba0*/  BRA `(.L_x_190) ;  /* 0xffffff9800d47947 */ /* 0x000fea000383ffff */
.L_x_90:
[----:B--2---:R2:W3:Y:S02]  /*abb0*/  SYNCS.PHASECHK.TRANS64.TRYWAIT P0, [R12+URZ+0xd0], R9 ;  /* 0x0000d0090c0075a7 */ /* 0x0044e400080011ff */
[----:B---3--:R-:W-:Y:S05]  /*abc0*/  @!P0 NANOSLEEP.SYNCS 0x989680 ;  /* 0x009896800000895d */ /* 0x008fea0003900000 */
[----:B------:R-:W3:Y:S02]  /*abd0*/  @!P0 SYNCS.PHASECHK.TRANS64 P0, [R12+URZ+0xd0], R9 ;  /* 0x0000d0090c0085a7 */ /* 0x000ee400080010ff */
[----:B---3--:R-:W-:Y:S05]  /*abe0*/  @!P0 BRA `(.L_x_90) ;  /* 0xfffffffc00f08947 */ /* 0x008fea000383ffff */
[----:B------:R-:W-:Y:S05]  /*abf0*/  BRA `(.L_x_191) ;  /* 0xffffffa0000c7947 */ /* 0x000fea000383ffff */
.L_x_93:
[----:B------:R-:W-:Y:S07]  /*ac00*/  MOV R0, UR21 ;  /* 0x0000001500007c02 */ /* 0x000fee0008000f00 */
.L_x_192:
[----:B--2---:R2:W3:Y:S02]  /*ac10*/  SYNCS.PHASECHK.TRANS64.TRYWAIT P2, [R0+URZ+0xc8], R11 ;  /* 0x0000c80b000075a7 */ /* 0x0044e400080411ff */
[----:B---3--:R-:W-:Y:S05]  /*ac20*/  @!P2 NANOSLEEP.SYNCS 0x989680 ;  /* 0x009896800000a95d */ /* 0x008fea0003900000 */
[----:B------:R-:W3:Y:S02]  /*ac30*/  @!P2 SYNCS.PHASECHK.TRANS64 P2, [R0+URZ+0xc8], R11 ;  /* 0x0000c80b0000a5a7 */ /* 0x000ee400080410ff */
[----:B---3--:R-:W-:Y:S05]  /*ac40*/  @!P2 BRA `(.L_x_192) ;  /* 0xfffffffc00f0a947 */ /* 0x008fea000383ffff */
[----:B------:R-:W-:Y:S05]  /*ac50*/  BRA `(.L_x_92) ;  /* 0xffffffa400747947 */ /* 0x000fea000383ffff */
.L_x_96:
[----:B--2---:R-:W-:Y:S07]  /*ac60*/  MOV R0, UR21 ;  /* 0x0000001500007c02 */ /* 0x004fee0008000f00 */
.L_x_193:
[----:B--2---:R2:W3:Y:S02]  /*ac70*/  SYNCS.PHASECHK.TRANS64.TRYWAIT P0, [R0+URZ+0xa0], R9 ;  /* 0x0000a009000075a7 */ /* 0x0044e400080011ff */
[----:B---3--:R-:W-:Y:S05]  /*ac80*/  @!P0 NANOSLEEP.SYNCS 0x989680 ;  /* 0x009896800000895d */ /* 0x008fea0003900000 */
[----:B------:R-:W3:Y:S02]  /*ac90*/  @!P0 SYNCS.PHASECHK.TRANS64 P0, [R0+URZ+0xa0], R9 ;  /* 0x0000a009000085a7 */ /* 0x000ee400080010ff */
[----:B---3--:R-:W-:Y:S05]  /*aca0*/  @!P0 BRA `(.L_x_193) ;  /* 0xfffffffc00f08947 */ /* 0x008fea000383ffff */
[----:B------:R-:W-:Y:S05]  /*acb0*/  BRA `(.L_x_194) ;  /* 0xffffffa400d07947 */ /* 0x000fea000383ffff */
.L_x_97:
[----:B------:R-:W-:Y:S07]  /*acc0*/  MOV R0, UR21 ;  /* 0x0000001500007c02 */ /* 0x000fee0008000f00 */
.L_x_195:
[----:B--2---:R2:W3:Y:S02]  /*acd0*/  SYNCS.PHASECHK.TRANS64.TRYWAIT P0, [R0+URZ+0xa8], R9 ;  /* 0x0000a809000075a7 */ /* 0x0044e400080011ff */
[----:B---3--:R-:W-:Y:S05]  /*ace0*/  @!P0 NANOSLEEP.SYNCS 0x989680 ;  /* 0x009896800000895d */ /* 0x008fea0003900000 */
[----:B------:R-:W3:Y:S02]  /*acf0*/  @!P0 SYNCS.PHASECHK.TRANS64 P0, [R0+URZ+0xa8], R9 ;  /* 0x0000a809000085a7 */ /* 0x000ee400080010ff */
[----:B---3--:R-:W-:Y:S05]  /*ad00*/  @!P0 BRA `(.L_x_195) ;  /* 0xfffffffc00f08947 */ /* 0x008fea000383ffff */
[----:B------:R-:W-:Y:S05]  /*ad10*/  BRA `(.L_x_196) ;  /* 0xffffffa800287947 */ /* 0x000fea000383ffff */
.L_x_98:
[----:B------:R-:W-:Y:S07]  /*ad20*/  MOV R0, UR21 ;  /* 0x0000001500007c02 */ /* 0x000fee0008000f00 */
.L_x_197:
[----:B--2---:R2:W3:Y:S02]  /*ad30*/  SYNCS.PHASECHK.TRANS64.TRYWAIT P0, [R0+URZ+0xb0], R9 ;  /* 0x0000b009000075a7 */ /* 0x0044e400080011ff */
[----:B---3--:R-:W-:Y:S05]  /*ad40*/  @!P0 NANOSLEEP.SYNCS 0x989680 ;  /* 0x009896800000895d */ /* 0x008fea0003900000 */
[----:B------:R-:W3:Y:S02]  /*ad50*/  @!P0 SYNCS.PHASECHK.TRANS64 P0, [R0+URZ+0xb0], R9 ;  /* 0x0000b009000085a7 */ /* 0x000ee400080010ff */
[----:B---3--:R-:W-:Y:S05]  /*ad60*/  @!P0 BRA `(.L_x_197) ;  /* 0xfffffffc00f08947 */ /* 0x008fea000383ffff */
[----:B------:R-:W-:Y:S05]  /*ad70*/  BRA `(.L_x_198) ;  /* 0xffffffa800847947 */ /* 0x000fea000383ffff */
.L_x_99:
[----:B------:R-:W-:Y:S07]  /*ad80*/  MOV R0, UR21 ;  /* 0x0000001500007c02 */ /* 0x000fee0008000f00 */
.L_x_199:
[----:B--2---:R2:W3:Y:S02]  /*ad90*/  SYNCS.PHASECHK.TRANS64.TRYWAIT P0, [R0+URZ+0xb8], R9 ;  /* 0x0000b809000075a7 */ /* 0x0044e400080011ff */
[----:B---3--:R-:W-:Y:S05]  /*ada0*/  @!P0 NANOSLEEP.SYNCS 0x989680 ;  /* 0x009896800000895d */ /* 0x008fea0003900000 */
[----:B------:R-:W3:Y:S02]  /*adb0*/  @!P0 SYNCS.PHASECHK.TRANS64 P0, [R0+URZ+0xb8], R9 ;  /* 0x0000b809000085a7 */ /* 0x000ee400080010ff */
[----:B---3--:R-:W-:Y:S05]  /*adc0*/  @!P0 BRA `(.L_x_199) ;  /* 0xfffffffc00f08947 */ /* 0x008fea000383ffff */
[----:B------:R-:W-:Y:S05]  /*add0*/  BRA `(.L_x_200) ;  /* 0xffffffa800e07947 */ /* 0x000fea000383ffff */
.L_x_101:
[----:B------:R-:W-:-:S07]  /*ade0*/  MOV R0, UR21 ;  /* 0x0000001500007c02 */ /* 0x000fce0008000f00 */
.L_x_201:
[----:B--2---:R2:W4:Y:S02]  /*adf0*/  SYNCS.PHASECHK.TRANS64.TRYWAIT P0, [R0+URZ+0xa0], R3 ;  /* 0x0000a003000075a7 */ /* 0x00452400080011ff */
[----:B----4-:R-:W-:Y:S05]  /*ae00*/  @!P0 NANOSLEEP.SYNCS 0x989680 ;  /* 0x009896800000895d */ /* 0x010fea0003900000 */
[----:B------:R-:W4:Y:S02]  /*ae10*/  @!P0 SYNCS.PHASECHK.TRANS64 P0, [R0+URZ+0xa0], R3 ;  /* 0x0000a003000085a7 */ /* 0x000f2400080010ff */
[----:B----4-:R-:W-:Y:S05]  /*ae20*/  @!P0 BRA `(.L_x_201) ;  /* 0xfffffffc00f08947 */ /* 0x010fea000383ffff */
[----:B------:R-:W-:Y:S05]  /*ae30*/  BRA `(.L_x_202) ;  /* 0xffffffac00707947 */ /* 0x000fea000383ffff */
.L_x_102:
[----:B--2---:R-:W-:-:S07]  /*ae40*/  MOV R0, UR21 ;  /* 0x0000001500007c02 */ /* 0x004fce0008000f00 */
.L_x_203:
[----:B--2---:R2:W4:Y:S02]  /*ae50*/  SYNCS.PHASECHK.TRANS64.TRYWAIT P0, [R0+URZ+0xa8], R3 ;  /* 0x0000a803000075a7 */ /* 0x00452400080011ff */
[----:B----4-:R-:W-:Y:S05]  /*ae60*/  @!P0 NANOSLEEP.SYNCS 0x989680 ;  /* 0x009896800000895d */ /* 0x010fea0003900000 */
[----:B------:R-:W4:Y:S02]  /*ae70*/  @!P0 SYNCS.PHASECHK.TRANS64 P0, [R0+URZ+0xa8], R3 ;  /* 0x0000a803000085a7 */ /* 0x000f2400080010ff */
[----:B----4-:R-:W-:Y:S05]  /*ae80*/  @!P0 BRA `(.L_x_203) ;  /* 0xfffffffc00f08947 */ /* 0x010fea000383ffff */
[----:B------:R-:W-:Y:S05]  /*ae90*/  BRA `(.L_x_204) ;  /* 0xffffffac00607947 */ /* 0x000fea000383ffff */
.L_x_103:
[----:B--2---:R-:W-:-:S07]  /*aea0*/  MOV R0, UR21 ;  /* 0x0000001500007c02 */ /* 0x004fce0008000f00 */
.L_x_205:
[----:B--2---:R2:W4:Y:S02]  /*aeb0*/  SYNCS.PHASECHK.TRANS64.TRYWAIT P0, [R0+URZ+0xb0], R3 ;  /* 0x0000b003000075a7 */ /* 0x00452400080011ff */
[----:B----4-:R-:W-:Y:S05]  /*aec0*/  @!P0 NANOSLEEP.SYNCS 0x989680 ;  /* 0x009896800000895d */ /* 0x010fea0003900000 */
[----:B------:R-:W4:Y:S02]  /*aed0*/  @!P0 SYNCS.PHASECHK.TRANS64 P0, [R0+URZ+0xb0], R3 ;  /* 0x0000b003000085a7 */ /* 0x000f2400080010ff */
[----:B----4-:R-:W-:Y:S05]  /*aee0*/  @!P0 BRA `(.L_x_205) ;  /* 0xfffffffc00f08947 */ /* 0x010fea000383ffff */
[----:B------:R-:W-:Y:S05]  /*aef0*/  BRA `(.L_x_206) ;  /* 0xffffffac00507947 */ /* 0x000fea000383ffff */
.L_x_105:
[----:B--2---:R2:W3:Y:S02]  /*af00*/  SYNCS.PHASECHK.TRANS64.TRYWAIT P0, [R3+URZ+0xd0], R0 ;  /* 0x0000d000030075a7 */ /* 0x0044e400080011ff */
[----:B---3--:R-:W-:Y:S05]  /*af10*/  @!P0 NANOSLEEP.SYNCS 0x989680 ;  /* 0x009896800000895d */ /* 0x008fea0003900000 */
[----:B------:R-:W3:Y:S02]  /*af20*/  @!P0 SYNCS.PHASECHK.TRANS64 P0, [R3+URZ+0xd0], R0 ;  /* 0x0000d000030085a7 */ /* 0x000ee400080010ff */
[----:B---3--:R-:W-:Y:S05]  /*af30*/  @!P0 BRA `(.L_x_105) ;  /* 0xfffffffc00f08947 */ /* 0x008fea000383ffff */
[----:B------:R-:W-:Y:S05]  /*af40*/  BRA `(.L_x_207) ;  /* 0xffffffb000287947 */ /* 0x000fea000383ffff */
.L_x_116:
[----:B-1----:R-:W-:Y:S04]  /*af50*/  MOV R2, UR43 ;  /* 0x0000002b00027c02 */ /* 0x002fe80008000f00 */
[----:B------:R1:W2:Y:S03]  /*af60*/  SYNCS.PHASECHK.TRANS64.TRYWAIT P0, [R2+URZ+0x80], R3 ;  /* 0x00008003020075a7 */ /* 0x0002a600080011ff */
[----:B--2---:R-:W-:Y:S05]  /*af70*/  @!P0 NANOSLEEP.SYNCS 0x989680 ;  /* 0x009896800000895d */ /* 0x004fea0003900000 */
[----:B------:R-:W2:Y:S02]  /*af80*/  @!P0 SYNCS.PHASECHK.TRANS64 P0, [R2+URZ+0x80], R3 ;  /* 0x00008003020085a7 */ /* 0x000ea400080010ff */
[----:B--2---:R-:W-:Y:S05]  /*af90*/  @!P0 BRA `(.L_x_116) ;  /* 0xfffffffc00ec8947 */ /* 0x004fea000383ffff */
[----:B------:R-:W-:Y:S05]  /*afa0*/  BRA `(.L_x_115) ;  /* 0xffffffbc007c7947 */ /* 0x000fea000383ffff */
.L_x_118:
[----:B-1----:R1:W3:Y:S02]  /*afb0*/  SYNCS.PHASECHK.TRANS64.TRYWAIT P1, [R101+URZ+0xf0], R0 ;  /* 0x0000f000650075a7 */ /* 0x0022e400080211ff */
[----:B---3--:R-:W-:Y:S05]  /*afc0*/  @!P1 NANOSLEEP.SYNCS 0x989680 ;  /* 0x009896800000995d */ /* 0x008fea0003900000 */
[----:B------:R-:W3:Y:S02]  /*afd0*/  @!P1 SYNCS.PHASECHK.TRANS64 P1, [R101+URZ+0xf0], R0 ;  /* 0x0000f000650095a7 */ /* 0x000ee400080210ff */
[----:B---3--:R-:W-:Y:S05]  /*afe0*/  @!P1 BRA `(.L_x_118) ;  /* 0xfffffffc00f09947 */ /* 0x008fea000383ffff */
[----:B------:R-:W-:Y:S05]  /*aff0*/  BRA `(.L_x_117) ;  /* 0xffffffbc00a47947 */ /* 0x000fea000383ffff */
.L_x_127:
[----:B---3--:R3:W4:Y:S02]  /*b000*/  SYNCS.PHASECHK.TRANS64.TRYWAIT P0, [R3+URZ+0x80], R0 ;  /* 0x00008000030075a7 */ /* 0x00872400080011ff */
[----:B----4-:R-:W-:Y:S05]  /*b010*/  @!P0 NANOSLEEP.SYNCS 0x989680 ;  /* 0x009896800000895d */ /* 0x010fea0003900000 */
[----:B------:R-:W4:Y:S02]  /*b020*/  @!P0 SYNCS.PHASECHK.TRANS64 P0, [R3+URZ+0x80], R0 ;  /* 0x00008000030085a7 */ /* 0x000f2400080010ff */
[----:B----4-:R-:W-:Y:S05]  /*b030*/  @!P0 BRA `(.L_x_127) ;  /* 0xfffffffc00f08947 */ /* 0x010fea000383ffff */
[----:B------:R-:W-:Y:S05]  /*b040*/  BRA `(.L_x_126) ;  /* 0xffffffc800907947 */ /* 0x000fea000383ffff */
.L_x_135:
[----:B-1----:R1:W4:Y:S02]  /*b050*/  SYNCS.PHASECHK.TRANS64.TRYWAIT P0, [R62+URZ+0x80], R5 ;  /* 0x000080053e0075a7 */ /* 0x00232400080011ff */
[----:B----4-:R-:W-:Y:S05]  /*b060*/  @!P0 NANOSLEEP.SYNCS 0x989680 ;  /* 0x009896800000895d */ /* 0x010fea0003900000 */
[----:B------:R-:W4:Y:S02]  /*b070*/  @!P0 SYNCS.PHASECHK.TRANS64 P0, [R62+URZ+0x80], R5 ;  /* 0x000080053e0085a7 */ /* 0x000f2400080010ff */
[----:B----4-:R-:W-:Y:S05]  /*b080*/  @!P0 BRA `(.L_x_135) ;  /* 0xfffffffc00f08947 */ /* 0x010fea000383ffff */
[----:B------:R-:W-:Y:S05]  /*b090*/  BRA `(.L_x_134) ;  /* 0xffffffd400a47947 */ /* 0x000fea000383ffff */
.L_x_143:
[----:B-1----:R1:W4:Y:S02]  /*b0a0*/  SYNCS.PHASECHK.TRANS64.TRYWAIT P0, [R62+URZ+0x80], R5 ;  /* 0x000080053e0075a7 */ /* 0x00232400080011ff */
[----:B----4-:R-:W-:Y:S05]  /*b0b0*/  @!P0 NANOSLEEP.SYNCS 0x989680 ;  /* 0x009896800000895d */ /* 0x010fea0003900000 */
[----:B------:R-:W4:Y:S02]  /*b0c0*/  @!P0 SYNCS.PHASECHK.TRANS64 P0, [R62+URZ+0x80], R5 ;  /* 0x000080053e0085a7 */ /* 0x000f2400080010ff */
[----:B----4-:R-:W-:Y:S05]  /*b0d0*/  @!P0 BRA `(.L_x_143) ;  /* 0xfffffffc00f08947 */ /* 0x010fea000383ffff */
[----:B------:R-:W-:Y:S05]  /*b0e0*/  BRA `(.L_x_142) ;  /* 0xffffffe000b47947 */ /* 0x000fea000383ffff */
        .weak           $__internal_0_$__cuda_sm10x_tcgen05_guardrail_trap_col_being_dealloced_not_returned_by_alloc
        .type           $__internal_0_$__cuda_sm10x_tcgen05_guardrail_trap_col_being_dealloced_not_returned_by_alloc,@function
        .size           $__internal_0_$__cuda_sm10x_tcgen05_guardrail_trap_col_being_dealloced_not_returned_by_alloc,($__internal_1_$__cuda_sm10x_tcgen05_guardrail_trap_phase_invalid_during_alloc - $__internal_0_$__cuda_sm10x_tcgen05_guardrail_trap_col_being_dealloced_not_returned_by_alloc)
$__internal_0_$__cuda_sm10x_tcgen05_guardrail_trap_col_being_dealloced_not_returned_by_alloc:
[----:B------:R-:W-:Y:S05]  /*b0f0*/  BPT.TRAP 0x1 ;  /* 0x000000040000795c */ /* 0x000fea0000300000 */
[----:B------:R-:W-:-:S04]  /*b100*/  HFMA2 R3, -RZ, RZ, 0, 0 ;  /* 0x00000000ff037431 */ /* 0x000fc800000001ff */
[----:B------:R-:W-:Y:S05]  /*b110*/  RET.REL.NODEC R2 `(_ZN7cutlass13device_kernelINS_4gemm6kernel13GemmUniversalIN4cute5tupleIJiiiiEEENS1_10collective13CollectiveMmaINS1_35MainloopSm100TmaUmmaWarpSpecializedILi8ELi2ELi4ENS5_IJNS4_1CILi4EEENSA_ILi2EEENSA_ILi1EEEEEEEENS5_IJNSA_ILi128EEENSA_ILi256EEENSA_ILi64EEEEEENS_10bfloat16_tENS5_IJlSD_lEEESK_SL_NS4_8TiledMMAINS4_8MMA_AtomIJNS4_26SM100_MMA_F16BF16_2x1SM_SSISK_SK_fLi128ELi256ELNS4_4UMMA5MajorE0ELSQ_0ELNSP_7ScaleInE0ELSR_0EEEEEENS4_6LayoutINS5_IJSD_SD_SD_EEENS5_IJNSA_ILi0EEESW_SW_EEEEENS5_IJNS4_10UnderscoreESZ_SZ_EEEEENS4_28SM100_TMA_2SM_LOAD_MULTICASTENS4_14ComposedLayoutINS4_7SwizzleILi3ELi4ELi3EEENS4_18smem_ptr_flag_bitsILi16EEENSU_INS5_IJNSA_ILi8EEESI_EEENS5_IJSI_SD_EEEEEEEvNS4_8identityES12_S1C_vS1D_EENS_8epilogue10collective18CollectiveEpilogueINS1F_23Sm100TmaWarpSpecializedILi4ELi2ELi32ELb1ELb0EEEJNS5_IJSI_SH_SI_EEENS5_IJNSU_ISI_SD_EENSU_INS5_IJNSA_ILi32EEESC_EEENS5_IJSD_SG_EEEEEEEESK_SL_SK_SL_NS1F_6fusion15FusionCallbacksIS1J_NS1R_17LinearCombinationISK_fSK_fLNS_15FloatRoundStyleE2EEES1K_S1Q_JEEENS4_5SM1004TMEM4LOAD26SM100_TMEM_LOAD_32dp32b32xENS4_13SM90_TMA_LOADENS13_INS14_ILi2ELi4ELi3EEES17_NSU_INS5_IJS18_S1M_EEENS5_IJS1M_SD_EEEEEEENS4_39AutoVectorizingCopyWithAssumedAlignmentILi128EEENS4_14SM90_TMA_STOREES26_S28_S28_EEEvvEEEEvNT_6ParamsE) ;  /* 0xffffff4c02b87950 */ /* 0x000fea0003c3ffff */
        .weak           $__internal_1_$__cuda_sm10x_tcgen05_guardrail_trap_phase_invalid_during_alloc
        .type           $__internal_1_$__cuda_sm10x_tcgen05_guardrail_trap_phase_invalid_during_alloc,@function
        .size           $__internal_1_$__cuda_sm10x_tcgen05_guardrail_trap_phase_invalid_during_alloc,($__internal_2_$__cuda_sm10x_tcgen05_guardrail_trap_unallocated_columns_being_dealloced - $__internal_1_$__cuda_sm10x_tcgen05_guardrail_trap_phase_invalid_during_alloc)
$__internal_1_$__cuda_sm10x_tcgen05_guardrail_trap_phase_invalid_during_alloc:
[----:B------:R-:W-:Y:S05]  /*b120*/  BPT.TRAP 0x1 ;  /* 0x000000040000795c */ /* 0x000fea0000300000 */
[----:B------:R-:W-:-:S04]  /*b130*/  MOV R5, 0x0 ;  /* 0x0000000000057802 */ /* 0x000fc80000000f00 */
[----:B------:R-:W-:Y:S05]  /*b140*/  RET.REL.NODEC R4 `(_ZN7cutlass13device_kernelINS_4gemm6kernel13GemmUniversalIN4cute5tupleIJiiiiEEENS1_10collective13CollectiveMmaINS1_35MainloopSm100TmaUmmaWarpSpecializedILi8ELi2ELi4ENS5_IJNS4_1CILi4EEENSA_ILi2EEENSA_ILi1EEEEEEEENS5_IJNSA_ILi128EEENSA_ILi256EEENSA_ILi64EEEEEENS_10bfloat16_tENS5_IJlSD_lEEESK_SL_NS4_8TiledMMAINS4_8MMA_AtomIJNS4_26SM100_MMA_F16BF16_2x1SM_SSISK_SK_fLi128ELi256ELNS4_4UMMA5MajorE0ELSQ_0ELNSP_7ScaleInE0ELSR_0EEEEEENS4_6LayoutINS5_IJSD_SD_SD_EEENS5_IJNSA_ILi0EEESW_SW_EEEEENS5_IJNS4_10UnderscoreESZ_SZ_EEEEENS4_28SM100_TMA_2SM_LOAD_MULTICASTENS4_14ComposedLayoutINS4_7SwizzleILi3ELi4ELi3EEENS4_18smem_ptr_flag_bitsILi16EEENSU_INS5_IJNSA_ILi8EEESI_EEENS5_IJSI_SD_EEEEEEEvNS4_8identityES12_S1C_vS1D_EENS_8epilogue10collective18CollectiveEpilogueINS1F_23Sm100TmaWarpSpecializedILi4ELi2ELi32ELb1ELb0EEEJNS5_IJSI_SH_SI_EEENS5_IJNSU_ISI_SD_EENSU_INS5_IJNSA_ILi32EEESC_EEENS5_IJSD_SG_EEEEEEEESK_SL_SK_SL_NS1F_6fusion15FusionCallbacksIS1J_NS1R_17LinearCombinationISK_fSK_fLNS_15FloatRoundStyleE2EEES1K_S1Q_JEEENS4_5SM1004TMEM4LOAD26SM100_TMEM_LOAD_32dp32b32xENS4_13SM90_TMA_LOADENS13_INS14_ILi2ELi4ELi3EEES17_NSU_INS5_IJS18_S1M_EEENS5_IJS1M_SD_EEEEEEENS4_39AutoVectorizingCopyWithAssumedAlignmentILi128EEENS4_14SM90_TMA_STOREES26_S28_S28_EEEvvEEEEvNT_6ParamsE) ;  /* 0xffffff4c04ac7950 */ /* 0x000fea0003c3ffff */
        .weak           $__internal_2_$__cuda_sm10x_tcgen05_guardrail_trap_unallocated_columns_being_dealloced
        .type           $__internal_2_$__cuda_sm10x_tcgen05_guardrail_trap_unallocated_columns_being_dealloced,@function
        .size           $__internal_2_$__cuda_sm10x_tcgen05_guardrail_trap_unallocated_columns_being_dealloced,(.L_x_209 - $__internal_2_$__cuda_sm10x_tcgen05_guardrail_trap_unallocated_columns_being_dealloced)
$__internal_2_$__cuda_sm10x_tcgen05_guardrail_trap_unallocated_columns_being_dealloced:
[----:B------:R-:W-:Y:S05]  /*b150*/  BPT.TRAP 0x1 ;  /* 0x000000040000795c */ /* 0x000fea0000300000 */
[----:B------:R-:W-:-:S04]  /*b160*/  HFMA2 R3, -RZ, RZ, 0, 0 ;  /* 0x00000000ff037431 */ /* 0x000fc800000001ff */
[----:B------:R-:W-:Y:S05]  /*b170*/  RET.REL.NODEC R2 `(_ZN7cutlass13device_kernelINS_4gemm6kernel13GemmUniversalIN4cute5tupleIJiiiiEEENS1_10collective13CollectiveMmaINS1_35MainloopSm100TmaUmmaWarpSpecializedILi8ELi2ELi4ENS5_IJNS4_1CILi4EEENSA_ILi2EEENSA_ILi1EEEEEEEENS5_IJNSA_ILi128EEENSA_ILi256EEENSA_ILi64EEEEEENS_10bfloat16_tENS5_IJlSD_lEEESK_SL_NS4_8TiledMMAINS4_8MMA_AtomIJNS4_26SM100_MMA_F16BF16_2x1SM_SSISK_SK_fLi128ELi256ELNS4_4UMMA5MajorE0ELSQ_0ELNSP_7ScaleInE0ELSR_0EEEEEENS4_6LayoutINS5_IJSD_SD_SD_EEENS5_IJNSA_ILi0EEESW_SW_EEEEENS5_IJNS4_10UnderscoreESZ_SZ_EEEEENS4_28SM100_TMA_2SM_LOAD_MULTICASTENS4_14ComposedLayoutINS4_7SwizzleILi3ELi4ELi3EEENS4_18smem_ptr_flag_bitsILi16EEENSU_INS5_IJNSA_ILi8EEESI_EEENS5_IJSI_SD_EEEEEEEvNS4_8identityES12_S1C_vS1D_EENS_8epilogue10collective18CollectiveEpilogueINS1F_23Sm100TmaWarpSpecializedILi4ELi2ELi32ELb1ELb0EEEJNS5_IJSI_SH_SI_EEENS5_IJNSU_ISI_SD_EENSU_INS5_IJNSA_ILi32EEESC_EEENS5_IJSD_SG_EEEEEEEESK_SL_SK_SL_NS1F_6fusion15FusionCallbacksIS1J_NS1R_17LinearCombinationISK_fSK_fLNS_15FloatRoundStyleE2EEES1K_S1Q_JEEENS4_5SM1004TMEM4LOAD26SM100_TMEM_LOAD_32dp32b32xENS4_13SM90_TMA_LOADENS13_INS14_ILi2ELi4ELi3EEES17_NSU_INS5_IJS18_S1M_EEENS5_IJS1M_SD_EEEEEEENS4_39AutoVectorizingCopyWithAssumedAlignmentILi128EEENS4_14SM90_TMA_STOREES26_S28_S28_EEEvvEEEEvNT_6ParamsE) ;  /* 0xffffff4c02a07950 */ /* 0x000fea0003c3ffff */
.L_x_208:
[----:B------:R-:W-:-:S00]  /*b180*/  BRA `(.L_x_208) ;  /* 0xfffffffc00fc7947 */ /* 0x000fc0000383ffff */
[----:B------:R-:W-:-:S00]  /*b190*/  NOP ;  /* 0x0000000000007918 */ /* 0x000fc00000000000 */
        /* <DEDUP_REMOVED lines=14> */
.L_x_209:


//--------------------- .nv.global.init           --------------------------
	.section	.nv.global.init,"aw",@progbits
.nv.global.init:
	.type		$str$27,@object
	.size		$str$27,($str$28 - $str$27)
$str$27:
        /*0000*/ 	.byte	0x28, 0x61, 0x64, 0x64, 0x72, 0x65, 0x73, 0x73, 0x20, 0x26, 0x20, 0x6d, 0x61, 0x73, 0x6b, 0x29
        /*0010*/ 	.byte	0x20, 0x3d, 0x3d, 0x20, 0x30, 0x00
	.type		$str$28,@object
	.size		$str$28,($str$26 - $str$28)
$str$28:
        /*0016*/ 	.byte	0x2f, 0x74, 0x6d, 0x70, 0x2f, 0x63, 0x75, 0x74, 0x6c, 0x61, 0x73, 0x73, 0x5f, 0x73, 0x77, 0x65
        /*0026*/ 	.byte	0x65, 0x70, 0x5f, 0x73, 0x72, 0x63, 0x2f, 0x69, 0x6e, 0x63, 0x6c, 0x75, 0x64, 0x65, 0x2f, 0x63
        /*0036*/ 	.byte	0x75, 0x74, 0x65, 0x2f, 0x70, 0x6f, 0x69, 0x6e, 0x74, 0x65, 0x72, 0x5f, 0x66, 0x6c, 0x61, 0x67
        /*0046*/ 	.byte	0x67, 0x65, 0x64, 0x2e, 0x68, 0x70, 0x70, 0x00
	.type		$str$26,@object
	.size		$str$26,($str$25 - $str$26)
$str$26:
        /*004e*/ 	.byte	0x2f, 0x74, 0x6d, 0x70, 0x2f, 0x63, 0x75, 0x74, 0x6c, 0x61, 0x73, 0x73, 0x5f, 0x73, 0x77, 0x65
        /*005e*/ 	.byte	0x65, 0x70, 0x5f, 0x73, 0x72, 0x63, 0x2f, 0x69, 0x6e, 0x63, 0x6c, 0x75, 0x64, 0x65, 0x2f, 0x63
        /*006e*/ 	.byte	0x75, 0x74, 0x65, 0x2f, 0x61, 0x74, 0x6f, 0x6d, 0x2f, 0x63, 0x6f, 0x70, 0x79, 0x5f, 0x74, 0x72
        /*007e*/ 	.byte	0x61, 0x69, 0x74, 0x73, 0x5f, 0x73, 0x6d, 0x31, 0x30, 0x30, 0x2e, 0x68, 0x70, 0x70, 0x00
	.type		$str$25,@object
	.size		$str$25,(__unnamed_1 - $str$25)
$str$25:
        /*008d*/ 	.byte	0x28, 0x28, 0x75, 0x69, 0x6e, 0x74, 0x33, 0x32, 0x5f, 0x74, 0x28, 0x74, 0x68, 0x72, 0x65, 0x61
        /*009d*/ 	.byte	0x64, 0x49, 0x64, 0x78, 0x2e, 0x78, 0x29, 0x20, 0x2f, 0x20, 0x33, 0x32, 0x29, 0x20, 0x25, 0x20
        /*00ad*/ 	.byte	0x34, 0x29, 0x20, 0x3d, 0x3d, 0x20, 0x28, 0x28, 0x28, 0x74, 0x6d, 0x65, 0x6d, 0x5f, 0x61, 0x64
        /*00bd*/ 	.byte	0x64, 0x72, 0x20, 0x3e, 0x3e, 0x20, 0x31, 0x36, 0x29, 0x20, 0x2f, 0x20, 0x33, 0x32, 0x29, 0x20
        /*00cd*/ 	.byte	0x25, 0x20, 0x34, 0x29, 0x00
	.type		__unnamed_1,@object
	.size		__unnamed_1,(__unnamed_2 - __unnamed_1)
__unnamed_1:
        /*00d2*/ 	.byte	0x61, 0x75, 0x74, 0x6f, 0x20, 0x63, 0x75, 0x74, 0x65, 0x3a, 0x3a, 0x61, 0x73, 0x5f, 0x70, 0x6f
        /* <DEDUP_REMOVED lines=24> */
        /*0262*/ 	.byte	0x43, 0x3c, 0x34, 0x30, 0x39, 0x36, 0x3e, 0x3e, 0x3e, 0x3e, 0x5d, 0x00
	.type		__unnamed_2,@object
	.size		__unnamed_2,(.L_2 - __unnamed_2)
__unnamed_2:
        /* <DEDUP_REMOVED lines=42> */
        /*050e*/ 	.byte	0x3e, 0x3e, 0x5d, 0x00
.L_2:


//--------------------- .nv.shared._ZN7cutlass13device_kernelINS_4gemm6kernel13GemmUniversalIN4cute5tupleIJiiiiEEENS1_10collective13CollectiveMmaINS1_35MainloopSm100TmaUmmaWarpSpecializedILi8ELi2ELi4ENS5_IJNS4_1CILi4EEENSA_ILi2EEENSA_ILi1EEEEEEEENS5_IJNSA_ILi128EEENSA_ILi256EEENSA_ILi64EEEEEENS_10bfloat16_tENS5_IJlSD_lEEESK_SL_NS4_8TiledMMAINS4_8MMA_AtomIJNS4_26SM100_MMA_F16BF16_2x1SM_SSISK_SK_fLi128ELi256ELNS4_4UMMA5MajorE0ELSQ_0ELNSP_7ScaleInE0ELSR_0EEEEEENS4_6LayoutINS5_IJSD_SD_SD_EEENS5_IJNSA_ILi0EEESW_SW_EEEEENS5_IJNS4_10UnderscoreESZ_SZ_EEEEENS4_28SM100_TMA_2SM_LOAD_MULTICASTENS4_14ComposedLayoutINS4_7SwizzleILi3ELi4ELi3EEENS4_18smem_ptr_flag_bitsILi16EEENSU_INS5_IJNSA_ILi8EEESI_EEENS5_IJSI_SD_EEEEEEEvNS4_8identityES12_S1C_vS1D_EENS_8epilogue10collective18CollectiveEpilogueINS1F_23Sm100TmaWarpSpecializedILi4ELi2ELi32ELb1ELb0EEEJNS5_IJSI_SH_SI_EEENS5_IJNSU_ISI_SD_EENSU_INS5_IJNSA_ILi32EEESC_EEENS5_IJSD_SG_EEEEEEEESK_SL_SK_SL_NS1F_6fusion15FusionCallbacksIS1J_NS1R_17LinearCombinationISK_fSK_fLNS_15FloatRoundStyleE2EEES1K_S1Q_JEEENS4_5SM1004TMEM4LOAD26SM100_TMEM_LOAD_32dp32b32xENS4_13SM90_TMA_LOADENS13_INS14_ILi2ELi4ELi3EEES17_NSU_INS5_IJS18_S1M_EEENS5_IJS1M_SD_EEEEEEENS4_39AutoVectorizingCopyWithAssumedAlignmentILi128EEENS4_14SM90_TMA_STOREES26_S28_S28_EEEvvEEEEvNT_6ParamsE --------------------------
	.section	.nv.shared._ZN7cutlass13device_kernelINS_4gemm6kernel13GemmUniversalIN4cute5tupleIJiiiiEEENS1_10collective13CollectiveMmaINS1_35MainloopSm100TmaUmmaWarpSpecializedILi8ELi2ELi4ENS5_IJNS4_1CILi4EEENSA_ILi2EEENSA_ILi1EEEEEEEENS5_IJNSA_ILi128EEENSA_ILi256EEENSA_ILi64EEEEEENS_10bfloat16_tENS5_IJlSD_lEEESK_SL_NS4_8TiledMMAINS4_8MMA_AtomIJNS4_26SM100_MMA_F16BF16_2x1SM_SSISK_SK_fLi128ELi256ELNS4_4UMMA5MajorE0ELSQ_0ELNSP_7ScaleInE0ELSR_0EEEEEENS4_6LayoutINS5_IJSD_SD_SD_EEENS5_IJNSA_ILi0EEESW_SW_EEEEENS5_IJNS4_10UnderscoreESZ_SZ_EEEEENS4_28SM100_TMA_2SM_LOAD_MULTICASTENS4_14ComposedLayoutINS4_7SwizzleILi3ELi4ELi3EEENS4_18smem_ptr_flag_bitsILi16EEENSU_INS5_IJNSA_ILi8EEESI_EEENS5_IJSI_SD_EEEEEEEvNS4_8identityES12_S1C_vS1D_EENS_8epilogue10collective18CollectiveEpilogueINS1F_23Sm100TmaWarpSpecializedILi4ELi2ELi32ELb1ELb0EEEJNS5_IJSI_SH_SI_EEENS5_IJNSU_ISI_SD_EENSU_INS5_IJNSA_ILi32EEESC_EEENS5_IJSD_SG_EEEEEEEESK_SL_SK_SL_NS1F_6fusion15FusionCallbacksIS1J_NS1R_17LinearCombinationISK_fSK_fLNS_15FloatRoundStyleE2EEES1K_S1Q_JEEENS4_5SM1004TMEM4LOAD26SM100_TMEM_LOAD_32dp32b32xENS4_13SM90_TMA_LOADENS13_INS14_ILi2ELi4ELi3EEES17_NSU_INS5_IJS18_S1M_EEENS5_IJS1M_SD_EEEEEEENS4_39AutoVectorizingCopyWithAssumedAlignmentILi128EEENS4_14SM90_TMA_STOREES26_S28_S28_EEEvvEEEEvNT_6ParamsE,"aw",@nobits
	.sectionflags	@""
	.align	16
	.zero		1024


//--------------------- .nv.shared.reserved.0     --------------------------
	.section	.nv.shared.reserved.0,"aw",@nobits
	.weak		__nv_reservedSMEM_offset_0_alias
	.size		__nv_reservedSMEM_offset_0_alias, 0, 64
	.other		__nv_reservedSMEM_offset_0_alias,@"STO_CUDA_RESERVED_SHARED STV_DEFAULT"
__nv_reservedSMEM_offset_0_alias:
	.zero		0
.nv.shared.reserved.0:
	.zero		64
	.weak		__nv_reservedSMEM_tcgen05_partition
	.type		__nv_reservedSMEM_tcgen05_partition,@object
	.size		__nv_reservedSMEM_tcgen05_partition,(.L_0 - __nv_reservedSMEM_tcgen05_partition)
__nv_reservedSMEM_tcgen05_partition:
	.zero		32
.L_0:


//--------------------- .nv.global                --------------------------
	.section	.nv.global,"aw",@nobits
.nv.global:
	.type		_ZN40_INTERNAL_b689a4e5_4_k_cu_872916d2_260214cute1_E,@object
	.size		_ZN40_INTERNAL_b689a4e5_4_k_cu_872916d2_260214cute1_E,(_ZN40_INTERNAL_b689a4e5_4_k_cu_872916d2_260214cuda3std3__45__cpo6cbeginE - _ZN40_INTERNAL_b689a4e5_4_k_cu_872916d2_260214cute1_E)
_ZN40_INTERNAL_b689a4e5_4_k_cu_872916d2_260214cute1_E:
	.zero		1
	.type		_ZN40_INTERNAL_b689a4e5_4_k_cu_872916d2_260214cuda3std3__45__cpo6cbeginE,@object
	.size		_ZN40_INTERNAL_b689a4e5_4_k_cu_872916d2_260214cuda3std3__45__cpo6cbeginE,(_ZN40_INTERNAL_b689a4e5_4_k_cu_872916d2_260214cuda3std3__48in_placeE - _ZN40_INTERNAL_b689a4e5_4_k_cu_872916d2_260214cuda3std3__45__cpo6cbeginE)
_ZN40_INTERNAL_b689a4e5_4_k_cu_872916d2_260214cuda3std3__45__cpo6cbeginE:
	.zero		1
	.type		_ZN40_INTERNAL_b689a4e5_4_k_cu_872916d2_260214cuda3std3__48in_placeE,@object
	.size		_ZN40_INTERNAL_b689a4e5_4_k_cu_872916d2_260214cuda3std3__48in_placeE,(_ZN40_INTERNAL_b689a4e5_4_k_cu_872916d2_260214cuda3std6ranges3__45__cpo9iter_moveE - _ZN40_INTERNAL_b689a4e5_4_k_cu_872916d2_260214cuda3std3__48in_placeE)
_ZN40_INTERNAL_b689a4e5_4_k_cu_872916d2_260214cuda3std3__48in_placeE:
	.zero		1
	.type		_ZN40_INTERNAL_b689a4e5_4_k_cu_872916d2_260214cuda3std6ranges3__45__cpo9iter_moveE,@object
	.size		_ZN40_INTERNAL_b689a4e5_4_k_cu_872916d2_260214cuda3std6ranges3__45__cpo9iter_moveE,(_ZN40_INTERNAL_b689a4e5_4_k_cu_872916d2_260214cuda3std3__45__cpo5beginE - _ZN40_INTERNAL_b689a4e5_4_k_cu_872916d2_260214cuda3std6ranges3__45__cpo9iter_moveE)
_ZN40_INTERNAL_b689a4e5_4_k_cu_872916d2_260214cuda3std6ranges3__45__cpo9iter_moveE:
	.zero		1
	.type		_ZN40_INTERNAL_b689a4e5_4_k_cu_872916d2_260214cuda3std3__45__cpo5beginE,@object
	.size		_ZN40_INTERNAL_b689a4e5_4_k_cu_872916d2_260214cuda3std3__45__cpo5beginE,(_ZN40_INTERNAL_b689a4e5_4_k_cu_872916d2_260214cuda3std3__442_GLOBAL__N__b689a4e5_4_k_cu_872916d2_260216ignoreE - _ZN40_INTERNAL_b689a4e5_4_k_cu_872916d2_260214cuda3std3__45__cpo5beginE)
_ZN40_INTERNAL_b689a4e5_4_k_cu_872916d2_260214cuda3std3__45__cpo5beginE:
	.zero		1
	.type		_ZN40_INTERNAL_b689a4e5_4_k_cu_872916d2_260214cuda3std3__442_GLOBAL__N__b689a4e5_4_k_cu_872916d2_260216ignoreE,@object
	.size		_ZN40_INTERNAL_b689a4e5_4_k_cu_872916d2_260214cuda3std3__442_GLOBAL__N__b689a4e5_4_k_cu_872916d2_260216ignoreE,(_ZN40_INTERNAL_b689a4e5_4_k_cu_872916d2_260214cute7productE - _ZN40_INTERNAL_b689a4e5_4_k_cu_872916d2_260214cuda3std3__442_GLOBAL__N__b689a4e5_4_k_cu_872916d2_260216ignoreE)
_ZN40_INTERNAL_b689a4e5_4_k_cu_872916d2_260214cuda3std3__442_GLOBAL__N__b689a4e5_4_k_cu_872916d2_260216ignoreE:
	.zero		1
	.type		_ZN40_INTERNAL_b689a4e5_4_k_cu_872916d2_260214cute7productE,@object
	.size		_ZN40_INTERNAL_b689a4e5_4_k_cu_872916d2_260214cute7productE,(_ZN40_INTERNAL_b689a4e5_4_k_cu_872916d2_260214cuda3std3__45__cpo3endE - _ZN40_INTERNAL_b689a4e5_4_k_cu_872916d2_260214cute7productE)
_ZN40_INTERNAL_b689a4e5_4_k_cu_872916d2_260214cute7productE:
	.zero		1
	.type		_ZN40_INTERNAL_b689a4e5_4_k_cu_872916d2_260214cuda3std3__45__cpo3endE,@object
	.size		_ZN40_INTERNAL_b689a4e5_4_k_cu_872916d2_260214cuda3std3__45__cpo3endE,(_ZN40_INTERNAL_b689a4e5_4_k_cu_872916d2_260214cuda3std3__419piecewise_constructE - _ZN40_INTERNAL_b689a4e5_4_k_cu_872916d2_260214cuda3std3__45__cpo3endE)
_ZN40_INTERNAL_b689a4e5_4_k_cu_872916d2_260214cuda3std3__45__cpo3endE:
	.zero		1
	.type		_ZN40_INTERNAL_b689a4e5_4_k_cu_872916d2_260214cuda3std3__419piecewise_constructE,@object
	.size		_ZN40_INTERNAL_b689a4e5_4_k_cu_872916d2_260214cuda3std3__419piecewise_constructE,(_ZN40_INTERNAL_b689a4e5_4_k_cu_872916d2_260214cuda3std3__45__cpo4cendE - _ZN40_INTERNAL_b689a4e5_4_k_cu_872916d2_260214cuda3std3__419piecewise_constructE)
_ZN40_INTERNAL_b689a4e5_4_k_cu_872916d2_260214cuda3std3__419piecewise_constructE:
	.zero		1
	.type		_ZN40_INTERNAL_b689a4e5_4_k_cu_872916d2_260214cuda3std3__45__cpo4cendE,@object
	.size		_ZN40_INTERNAL_b689a4e5_4_k_cu_872916d2_260214cuda3std3__45__cpo4cendE,(_ZN40_INTERNAL_b689a4e5_4_k_cu_872916d2_260214cuda3std6ranges3__45__cpo4swapE - _ZN40_INTERNAL_b689a4e5_4_k_cu_872916d2_260214cuda3std3__45__cpo4cendE)
_ZN40_INTERNAL_b689a4e5_4_k_cu_872916d2_260214cuda3std3__45__cpo4cendE:
	.zero		1
	.type		_ZN40_INTERNAL_b689a4e5_4_k_cu_872916d2_260214cuda3std6ranges3__45__cpo4swapE,@object
	.size		_ZN40_INTERNAL_b689a4e5_4_k_cu_872916d2_260214cuda3std6ranges3__45__cpo4swapE,(.L_10 - _ZN40_INTERNAL_b689a4e5_4_k_cu_872916d2_260214cuda3std6ranges3__45__cpo4swapE)
_ZN40_INTERNAL_b689a4e5_4_k_cu_872916d2_260214cuda3std6ranges3__45__cpo4swapE:
	.zero		1
.L_10:


//--------------------- .nv.constant0._ZN7cutlass13device_kernelINS_4gemm6kernel13GemmUniversalIN4cute5tupleIJiiiiEEENS1_10collective13CollectiveMmaINS1_35MainloopSm100TmaUmmaWarpSpecializedILi8ELi2ELi4ENS5_IJNS4_1CILi4EEENSA_ILi2EEENSA_ILi1EEEEEEEENS5_IJNSA_ILi128EEENSA_ILi256EEENSA_ILi64EEEEEENS_10bfloat16_tENS5_IJlSD_lEEESK_SL_NS4_8TiledMMAINS4_8MMA_AtomIJNS4_26SM100_MMA_F16BF16_2x1SM_SSISK_SK_fLi128ELi256ELNS4_4UMMA5MajorE0ELSQ_0ELNSP_7ScaleInE0ELSR_0EEEEEENS4_6LayoutINS5_IJSD_SD_SD_EEENS5_IJNSA_ILi0EEESW_SW_EEEEENS5_IJNS4_10UnderscoreESZ_SZ_EEEEENS4_28SM100_TMA_2SM_LOAD_MULTICASTENS4_14ComposedLayoutINS4_7SwizzleILi3ELi4ELi3EEENS4_18smem_ptr_flag_bitsILi16EEENSU_INS5_IJNSA_ILi8EEESI_EEENS5_IJSI_SD_EEEEEEEvNS4_8identityES12_S1C_vS1D_EENS_8epilogue10collective18CollectiveEpilogueINS1F_23Sm100TmaWarpSpecializedILi4ELi2ELi32ELb1ELb0EEEJNS5_IJSI_SH_SI_EEENS5_IJNSU_ISI_SD_EENSU_INS5_IJNSA_ILi32EEESC_EEENS5_IJSD_SG_EEEEEEEESK_SL_SK_SL_NS1F_6fusion15FusionCallbacksIS1J_NS1R_17LinearCombinationISK_fSK_fLNS_15FloatRoundStyleE2EEES1K_S1Q_JEEENS4_5SM1004TMEM4LOAD26SM100_TMEM_LOAD_32dp32b32xENS4_13SM90_TMA_LOADENS13_INS14_ILi2ELi4ELi3EEES17_NSU_INS5_IJS18_S1M_EEENS5_IJS1M_SD_EEEEEEENS4_39AutoVectorizingCopyWithAssumedAlignmentILi128EEENS4_14SM90_TMA_STOREES26_S28_S28_EEEvvEEEEvNT_6ParamsE --------------------------
	.section	.nv.constant0._ZN7cutlass13device_kernelINS_4gemm6kernel13GemmUniversalIN4cute5tupleIJiiiiEEENS1_10collective13CollectiveMmaINS1_35MainloopSm100TmaUmmaWarpSpecializedILi8ELi2ELi4ENS5_IJNS4_1CILi4EEENSA_ILi2EEENSA_ILi1EEEEEEEENS5_IJNSA_ILi128EEENSA_ILi256EEENSA_ILi64EEEEEENS_10bfloat16_tENS5_IJlSD_lEEESK_SL_NS4_8TiledMMAINS4_8MMA_AtomIJNS4_26SM100_MMA_F16BF16_2x1SM_SSISK_SK_fLi128ELi256ELNS4_4UMMA5MajorE0ELSQ_0ELNSP_7ScaleInE0ELSR_0EEEEEENS4_6LayoutINS5_IJSD_SD_SD_EEENS5_IJNSA_ILi0EEESW_SW_EEEEENS5_IJNS4_10UnderscoreESZ_SZ_EEEEENS4_28SM100_TMA_2SM_LOAD_MULTICASTENS4_14ComposedLayoutINS4_7SwizzleILi3ELi4ELi3EEENS4_18smem_ptr_flag_bitsILi16EEENSU_INS5_IJNSA_ILi8EEESI_EEENS5_IJSI_SD_EEEEEEEvNS4_8identityES12_S1C_vS1D_EENS_8epilogue10collective18CollectiveEpilogueINS1F_23Sm100TmaWarpSpecializedILi4ELi2ELi32ELb1ELb0EEEJNS5_IJSI_SH_SI_EEENS5_IJNSU_ISI_SD_EENSU_INS5_IJNSA_ILi32EEESC_EEENS5_IJSD_SG_EEEEEEEESK_SL_SK_SL_NS1F_6fusion15FusionCallbacksIS1J_NS1R_17LinearCombinationISK_fSK_fLNS_15FloatRoundStyleE2EEES1K_S1Q_JEEENS4_5SM1004TMEM4LOAD26SM100_TMEM_LOAD_32dp32b32xENS4_13SM90_TMA_LOADENS13_INS14_ILi2ELi4ELi3EEES17_NSU_INS5_IJS18_S1M_EEENS5_IJS1M_SD_EEEEEEENS4_39AutoVectorizingCopyWithAssumedAlignmentILi128EEENS4_14SM90_TMA_STOREES26_S28_S28_EEEvvEEEEvNT_6ParamsE,"a",@progbits
	.sectionflags	@""
	.align	4
.nv.constant0._ZN7cutlass13device_kernelINS_4gemm6kernel13GemmUniversalIN4cute5tupleIJiiiiEEENS1_10collective13CollectiveMmaINS1_35MainloopSm100TmaUmmaWarpSpecializedILi8ELi2ELi4ENS5_IJNS4_1CILi4EEENSA_ILi2EEENSA_ILi1EEEEEEEENS5_IJNSA_ILi128EEENSA_ILi256EEENSA_ILi64EEEEEENS_10bfloat16_tENS5_IJlSD_lEEESK_SL_NS4_8TiledMMAINS4_8MMA_AtomIJNS4_26SM100_MMA_F16BF16_2x1SM_SSISK_SK_fLi128ELi256ELNS4_4UMMA5MajorE0ELSQ_0ELNSP_7ScaleInE0ELSR_0EEEEEENS4_6LayoutINS5_IJSD_SD_SD_EEENS5_IJNSA_ILi0EEESW_SW_EEEEENS5_IJNS4_10UnderscoreESZ_SZ_EEEEENS4_28SM100_TMA_2SM_LOAD_MULTICASTENS4_14ComposedLayoutINS4_7SwizzleILi3ELi4ELi3EEENS4_18smem_ptr_flag_bitsILi16EEENSU_INS5_IJNSA_ILi8EEESI_EEENS5_IJSI_SD_EEEEEEEvNS4_8identityES12_S1C_vS1D_EENS_8epilogue10collective18CollectiveEpilogueINS1F_23Sm100TmaWarpSpecializedILi4ELi2ELi32ELb1ELb0EEEJNS5_IJSI_SH_SI_EEENS5_IJNSU_ISI_SD_EENSU_INS5_IJNSA_ILi32EEESC_EEENS5_IJSD_SG_EEEEEEEESK_SL_SK_SL_NS1F_6fusion15FusionCallbacksIS1J_NS1R_17LinearCombinationISK_fSK_fLNS_15FloatRoundStyleE2EEES1K_S1Q_JEEENS4_5SM1004TMEM4LOAD26SM100_TMEM_LOAD_32dp32b32xENS4_13SM90_TMA_LOADENS13_INS14_ILi2ELi4ELi3EEES17_NSU_INS5_IJS18_S1M_EEENS5_IJS1M_SD_EEEEEEENS4_39AutoVectorizingCopyWithAssumedAlignmentILi128EEENS4_14SM90_TMA_STOREES26_S28_S28_EEEvvEEEEvNT_6ParamsE:
	.zero		2944


//--------------------- SYMBOLS --------------------------

	.type		.nv.reservedSmem.offset0,@object
	.size		.nv.reservedSmem.offset0,0x4
	.type		.nv.reservedSmem.cap,@object
	.size		.nv.reservedSmem.cap,0x4
	.type		__assertfail,@function
